	.target	sm_90a

	.elftype	@"ET_EXEC"


//--------------------- .note.nv.tkinfo           --------------------------
	.section	.note.nv.tkinfo,"",@"SHT_NOTE"
	.sectionflags	@"SHF_NOTE_NV_TKINFO"
	.tkinfo
        /*0018*/ 	.word	0x00000002
        /*0030*/ 	.string	""
        /*0030*/ 	.string	"ptxas"
        /*0030*/ 	.string	"Cuda compilation tools, release 13.0, V13.0.88"
        /*0030*/ 	.string	"Build cuda_13.0.r13.0/compiler.36424714_0"
        /*0030*/ 	.string	"-arch sm_90a -m 64 "



//--------------------- .note.nv.cuinfo           --------------------------
	.section	.note.nv.cuinfo,"",@"SHT_NOTE"
	.sectionflags	@"SHF_NOTE_NV_CUINFO"
        /*0018*/ 	.short	0x0002
        /*001a*/ 	.short	0x005a
        /*001c*/ 	.short	0x0082
	.zero		2


//--------------------- .nv.info                  --------------------------
	.section	.nv.info,"",@"SHT_CUDA_INFO"
	.align	4


	//----- nvinfo : EIATTR_REGCOUNT
	.align		4
        /*0000*/ 	.byte	0x04, 0x2f
        /*0002*/ 	.short	(.L_15 - .L_14)
	.align		4
.L_14:
        /*0004*/ 	.word	index@(_ZN7cutlass13device_kernelINS_4gemm6kernel13GemmUniversalIN4cute5tupleIJiiiiEEENS1_10collective13CollectiveMmaINS1_34MainloopSm90TmaGmmaWarpSpecializedILi3ENS5_IJNS4_1CILi1EEESB_SB_EEENS1_35KernelTmaWarpSpecializedCooperativeEEENS5_IJNSA_ILi512EEENSA_ILi48EEENSA_ILi64EEEEEENS_10bfloat16_tENS5_IJlSB_lEEESJ_SK_NS4_8TiledMMAINS4_8MMA_AtomIJNS4_4SM904GMMA27MMA_64x16x16_F32BF16BF16_SSILNSO_5MajorE0ELSQ_0ELNSO_7ScaleInE1ELSR_1EEEEEENS4_6LayoutINS5_IJNSA_ILi2EEESB_SB_EEENS5_IJSB_NSA_ILi0EEESX_EEEEENS5_IJNS4_10UnderscoreES10_S10_EEEEENS4_13SM90_TMA_LOADENS4_14ComposedLayoutINS4_7SwizzleILi3ELi4ELi3EEENS4_18smem_ptr_flag_bitsILi16EEENSU_INS5_IJNSA_ILi8EEESH_EEENS5_IJSH_SB_EEEEEEEvNS4_8identityES13_S1D_vS1E_EENS_8epilogue10collective6detail29Sm90TmaWarpSpecializedAdapterINS1H_15DefaultEpilogueISJ_SK_SK_NS1G_6thread17LinearCombinationISJ_Li1EffLNS1L_9ScaleType4KindE0ELNS_15FloatRoundStyleE2ESJ_EENS1_15EpilogueDefaultEEEEEvvEEEEvNT_6ParamsE)
        /*0008*/ 	.word	0x000000a8


	//----- nvinfo : EIATTR_FRAME_SIZE
	.align		4
.L_15:
        /*000c*/ 	.byte	0x04, 0x11
        /*000e*/ 	.short	(.L_17 - .L_16)
	.align		4
.L_16:
        /*0010*/ 	.word	index@(_ZN7cutlass13device_kernelINS_4gemm6kernel13GemmUniversalIN4cute5tupleIJiiiiEEENS1_10collective13CollectiveMmaINS1_34MainloopSm90TmaGmmaWarpSpecializedILi3ENS5_IJNS4_1CILi1EEESB_SB_EEENS1_35KernelTmaWarpSpecializedCooperativeEEENS5_IJNSA_ILi512EEENSA_ILi48EEENSA_ILi64EEEEEENS_10bfloat16_tENS5_IJlSB_lEEESJ_SK_NS4_8TiledMMAINS4_8MMA_AtomIJNS4_4SM904GMMA27MMA_64x16x16_F32BF16BF16_SSILNSO_5MajorE0ELSQ_0ELNSO_7ScaleInE1ELSR_1EEEEEENS4_6LayoutINS5_IJNSA_ILi2EEESB_SB_EEENS5_IJSB_NSA_ILi0EEESX_EEEEENS5_IJNS4_10UnderscoreES10_S10_EEEEENS4_13SM90_TMA_LOADENS4_14ComposedLayoutINS4_7SwizzleILi3ELi4ELi3EEENS4_18smem_ptr_flag_bitsILi16EEENSU_INS5_IJNSA_ILi8EEESH_EEENS5_IJSH_SB_EEEEEEEvNS4_8identityES13_S1D_vS1E_EENS_8epilogue10collective6detail29Sm90TmaWarpSpecializedAdapterINS1H_15DefaultEpilogueISJ_SK_SK_NS1G_6thread17LinearCombinationISJ_Li1EffLNS1L_9ScaleType4KindE0ELNS_15FloatRoundStyleE2ESJ_EENS1_15EpilogueDefaultEEEEEvvEEEEvNT_6ParamsE)
        /*0014*/ 	.word	0x00000000


	//----- nvinfo : EIATTR_MIN_STACK_SIZE
	.align		4
.L_17:
        /*0018*/ 	.byte	0x04, 0x12
        /*001a*/ 	.short	(.L_19 - .L_18)
	.align		4
.L_18:
        /*001c*/ 	.word	index@(_ZN7cutlass13device_kernelINS_4gemm6kernel13GemmUniversalIN4cute5tupleIJiiiiEEENS1_10collective13CollectiveMmaINS1_34MainloopSm90TmaGmmaWarpSpecializedILi3ENS5_IJNS4_1CILi1EEESB_SB_EEENS1_35KernelTmaWarpSpecializedCooperativeEEENS5_IJNSA_ILi512EEENSA_ILi48EEENSA_ILi64EEEEEENS_10bfloat16_tENS5_IJlSB_lEEESJ_SK_NS4_8TiledMMAINS4_8MMA_AtomIJNS4_4SM904GMMA27MMA_64x16x16_F32BF16BF16_SSILNSO_5MajorE0ELSQ_0ELNSO_7ScaleInE1ELSR_1EEEEEENS4_6LayoutINS5_IJNSA_ILi2EEESB_SB_EEENS5_IJSB_NSA_ILi0EEESX_EEEEENS5_IJNS4_10UnderscoreES10_S10_EEEEENS4_13SM90_TMA_LOADENS4_14ComposedLayoutINS4_7SwizzleILi3ELi4ELi3EEENS4_18smem_ptr_flag_bitsILi16EEENSU_INS5_IJNSA_ILi8EEESH_EEENS5_IJSH_SB_EEEEEEEvNS4_8identityES13_S1D_vS1E_EENS_8epilogue10collective6detail29Sm90TmaWarpSpecializedAdapterINS1H_15DefaultEpilogueISJ_SK_SK_NS1G_6thread17LinearCombinationISJ_Li1EffLNS1L_9ScaleType4KindE0ELNS_15FloatRoundStyleE2ESJ_EENS1_15EpilogueDefaultEEEEEvvEEEEvNT_6ParamsE)
        /*0020*/ 	.word	0x00000000
.L_19:


//--------------------- .nv.compat                --------------------------
	.section	.nv.compat,"",@"SHT_CUDA_COMPAT_INFO"
	.align	4
        /*0000*/ 	.byte	0x02, 0x09, 0x01, 0x00, 0x02, 0x02, 0x04, 0x00, 0x02, 0x05, 0x05, 0x00, 0x03, 0x07, 0x01, 0x01
        /*0010*/ 	.byte	0x02, 0x03, 0x01, 0x00, 0x02, 0x06, 0x01, 0x00, 0x04, 0x0b, 0x08, 0x00, 0x00, 0x00, 0x00, 0x00
        /*0020*/ 	.byte	0x00, 0x00, 0x00, 0x00


//--------------------- .nv.info._ZN7cutlass13device_kernelINS_4gemm6kernel13GemmUniversalIN4cute5tupleIJiiiiEEENS1_10collective13CollectiveMmaINS1_34MainloopSm90TmaGmmaWarpSpecializedILi3ENS5_IJNS4_1CILi1EEESB_SB_EEENS1_35KernelTmaWarpSpecializedCooperativeEEENS5_IJNSA_ILi512EEENSA_ILi48EEENSA_ILi64EEEEEENS_10bfloat16_tENS5_IJlSB_lEEESJ_SK_NS4_8TiledMMAINS4_8MMA_AtomIJNS4_4SM904GMMA27MMA_64x16x16_F32BF16BF16_SSILNSO_5MajorE0ELSQ_0ELNSO_7ScaleInE1ELSR_1EEEEEENS4_6LayoutINS5_IJNSA_ILi2EEESB_SB_EEENS5_IJSB_NSA_ILi0EEESX_EEEEENS5_IJNS4_10UnderscoreES10_S10_EEEEENS4_13SM90_TMA_LOADENS4_14ComposedLayoutINS4_7SwizzleILi3ELi4ELi3EEENS4_18smem_ptr_flag_bitsILi16EEENSU_INS5_IJNSA_ILi8EEESH_EEENS5_IJSH_SB_EEEEEEEvNS4_8identityES13_S1D_vS1E_EENS_8epilogue10collective6detail29Sm90TmaWarpSpecializedAdapterINS1H_15DefaultEpilogueISJ_SK_SK_NS1G_6thread17LinearCombinationISJ_Li1EffLNS1L_9ScaleType4KindE0ELNS_15FloatRoundStyleE2ESJ_EENS1_15EpilogueDefaultEEEEEvvEEEEvNT_6ParamsE --------------------------
	.section	.nv.info._ZN7cutlass13device_kernelINS_4gemm6kernel13GemmUniversalIN4cute5tupleIJiiiiEEENS1_10collective13CollectiveMmaINS1_34MainloopSm90TmaGmmaWarpSpecializedILi3ENS5_IJNS4_1CILi1EEESB_SB_EEENS1_35KernelTmaWarpSpecializedCooperativeEEENS5_IJNSA_ILi512EEENSA_ILi48EEENSA_ILi64EEEEEENS_10bfloat16_tENS5_IJlSB_lEEESJ_SK_NS4_8TiledMMAINS4_8MMA_AtomIJNS4_4SM904GMMA27MMA_64x16x16_F32BF16BF16_SSILNSO_5MajorE0ELSQ_0ELNSO_7ScaleInE1ELSR_1EEEEEENS4_6LayoutINS5_IJNSA_ILi2EEESB_SB_EEENS5_IJSB_NSA_ILi0EEESX_EEEEENS5_IJNS4_10UnderscoreES10_S10_EEEEENS4_13SM90_TMA_LOADENS4_14ComposedLayoutINS4_7SwizzleILi3ELi4ELi3EEENS4_18smem_ptr_flag_bitsILi16EEENSU_INS5_IJNSA_ILi8EEESH_EEENS5_IJSH_SB_EEEEEEEvNS4_8identityES13_S1D_vS1E_EENS_8epilogue10collective6detail29Sm90TmaWarpSpecializedAdapterINS1H_15DefaultEpilogueISJ_SK_SK_NS1G_6thread17LinearCombinationISJ_Li1EffLNS1L_9ScaleType4KindE0ELNS_15FloatRoundStyleE2ESJ_EENS1_15EpilogueDefaultEEEEEvvEEEEvNT_6ParamsE,"",@"SHT_CUDA_INFO"
	.sectionflags	@""
	.align	4


	//----- nvinfo : EIATTR_CUDA_API_VERSION
	.align		4
        /*0000*/ 	.byte	0x04, 0x37
        /*0002*/ 	.short	(.L_21 - .L_20)
.L_20:
        /*0004*/ 	.word	0x00000082


	//----- nvinfo : EIATTR_KPARAM_INFO
	.align		4
.L_21:
        /*0008*/ 	.byte	0x04, 0x17
        /*000a*/ 	.short	(.L_23 - .L_22)
.L_22:
        /*000c*/ 	.word	0x00000000
        /*0010*/ 	.short	0x0000
        /*0012*/ 	.short	0x0070
        /*0014*/ 	.byte	0x00, 0xf0, 0x01, 0x10


	//----- nvinfo : EIATTR_SPARSE_MMA_MASK
	.align		4
.L_23:
        /*0018*/ 	.byte	0x03, 0x50
        /*001a*/ 	.short	0x0000


	//----- nvinfo : EIATTR_MAXREG_COUNT
	.align		4
        /*001c*/ 	.byte	0x03, 0x1b
        /*001e*/ 	.short	0x00a8


	//----- nvinfo : EIATTR_NUM_BARRIERS
	.align		4
        /*0020*/ 	.byte	0x02, 0x4c
        /*0022*/ 	.byte	0x01
	.zero		1


	//----- nvinfo : EIATTR_EXTERNS
	.align		4
        /*0024*/ 	.byte	0x04, 0x0f
        /*0026*/ 	.short	(.L_25 - .L_24)


	//   ....[0]....
	.align		4
.L_24:
        /*0028*/ 	.word	index@(__assertfail)


	//----- nvinfo : EIATTR_MERCURY_ISA_VERSION
	.align		4
.L_25:
        /*002c*/ 	.byte	0x03, 0x5f
        /*002e*/ 	.short	0x0101


	//----- nvinfo : EIATTR_INT_WARP_WIDE_INSTR_OFFSETS
	.align		4
        /*0030*/ 	.byte	0x04, 0x31
        /*0032*/ 	.short	(.L_27 - .L_26)


	//   ....[0]....
.L_26:
        /*0034*/ 	.word	0x00000390


	//   ....[1]....
        /*0038*/ 	.word	0x000003c0


	//   ....[2]....
        /*003c*/ 	.word	0x000004a0


	//----- nvinfo : EIATTR_COOP_GROUP_MASK_REGIDS
	.align		4
.L_27:
        /*0040*/ 	.byte	0x04, 0x29
        /*0042*/ 	.short	(.L_29 - .L_28)


	//   ....[0]....
.L_28:
        /*0044*/ 	.word	0xffffffff


	//   ....[1]....
        /*0048*/ 	.word	0xffffffff


	//   ....[2]....
        /*004c*/ 	.word	0xffffffff


	//   ....[3]....
        /*0050*/ 	.word	0xffffffff


	//   ....[4]....
        /*0054*/ 	.word	0xffffffff


	//----- nvinfo : EIATTR_COOP_GROUP_INSTR_OFFSETS
	.align		4
.L_29:
        /*0058*/ 	.byte	0x04, 0x28
        /*005a*/ 	.short	(.L_31 - .L_30)


	//   ....[0]....
.L_30:
        /*005c*/ 	.word	0x00000060


	//   ....[1]....
        /*0060*/ 	.word	0x00000070


	//   ....[2]....
        /*0064*/ 	.word	0x00000130


	//   ....[3]....
        /*0068*/ 	.word	0x000002a0


	//   ....[4]....
        /*006c*/ 	.word	0x00000f50


	//----- nvinfo : EIATTR_REG_RECONFIG
	.align		4
.L_31:
        /*0070*/ 	.byte	0x01, 0x54
	.zero		2


	//----- nvinfo : EIATTR_SYSCALL_OFFSETS
	.align		4
        /*0074*/ 	.byte	0x04, 0x46
        /*0076*/ 	.short	(.L_33 - .L_32)


	//   ....[0]....
.L_32:
        /*0078*/ 	.word	0x00001110


	//----- nvinfo : EIATTR_MBARRIER_INSTR_OFFSETS
	.align		4
.L_33:
        /*007c*/ 	.byte	0x04, 0x39
        /*007e*/ 	.short	(.L_35 - .L_34)


	//   ....[0]....
.L_34:
        /*0080*/ 	.word	0x00000230
        /*0084*/ 	.word	0x000000ff
        /*0088*/ 	.word	0x00000000
        /*008c*/ 	.short	0x0100
        /*008e*/ 	.byte	0x08
	.zero		1


	//   ....[1]....
        /*0090*/ 	.word	0x00000240
        /*0094*/ 	.word	0x000000ff
        /*0098*/ 	.word	0x00000018
        /*009c*/ 	.short	0x0100
        /*009e*/ 	.byte	0x08
	.zero		1


	//   ....[2]....
        /*00a0*/ 	.word	0x00000250
        /*00a4*/ 	.word	0x000000ff
        /*00a8*/ 	.word	0x00000008
        /*00ac*/ 	.short	0x0100
        /*00ae*/ 	.byte	0x08
	.zero		1


	//   ....[3]....
        /*00b0*/ 	.word	0x00000260
        /*00b4*/ 	.word	0x000000ff
        /*00b8*/ 	.word	0x00000020
        /*00bc*/ 	.short	0x0100
        /*00be*/ 	.byte	0x08
	.zero		1


	//   ....[4]....
        /*00c0*/ 	.word	0x00000270
        /*00c4*/ 	.word	0x000000ff
        /*00c8*/ 	.word	0x00000010
        /*00cc*/ 	.short	0x0100
        /*00ce*/ 	.byte	0x08
	.zero		1


	//   ....[5]....
        /*00d0*/ 	.word	0x00000280
        /*00d4*/ 	.word	0x000000ff
        /*00d8*/ 	.word	0x00000028
        /*00dc*/ 	.short	0x0100
        /*00de*/ 	.byte	0x08
	.zero		1


	//   ....[6]....
        /*00e0*/ 	.word	0x00000510
        /*00e4*/ 	.word	0x000000ff
        /*00e8*/ 	.word	0x00000040
        /*00ec*/ 	.short	0x0100
        /*00ee*/ 	.byte	0x06
	.zero		1


	//   ....[7]....
        /*00f0*/ 	.word	0x00000570
        /*00f4*/ 	.word	0x000000ff
        /*00f8*/ 	.word	0x00000048
        /*00fc*/ 	.short	0x0100
        /*00fe*/ 	.byte	0x06
	.zero		1


	//   ....[8]....
        /*0100*/ 	.word	0x00001190
        /*0104*/ 	.word	0x00000003
        /*0108*/ 	.word	0x00000000
        /*010c*/ 	.short	0x010a
        /*010e*/ 	.byte	0x3f
	.zero		1


	//   ....[9]....
        /*0110*/ 	.word	0x000011d0
        /*0114*/ 	.word	0x00000003
        /*0118*/ 	.word	0x00000000
        /*011c*/ 	.short	0x010a
        /*011e*/ 	.byte	0x3f
	.zero		1


	//   ....[10]....
        /*0120*/ 	.word	0x000024d0
        /*0124*/ 	.word	0x000000ff
        /*0128*/ 	.word	0x00000000
        /*012c*/ 	.short	0x010a
        /*012e*/ 	.byte	0x08
	.zero		1


	//   ....[11]....
        /*0130*/ 	.word	0x00002510
        /*0134*/ 	.word	0x000000ff
        /*0138*/ 	.word	0x00000000
        /*013c*/ 	.short	0x010a
        /*013e*/ 	.byte	0x08
	.zero		1


	//   ....[12]....
        /*0140*/ 	.word	0x00003700
        /*0144*/ 	.word	0x000000ff
        /*0148*/ 	.word	0x00000000
        /*014c*/ 	.short	0x0101
        /*014e*/ 	.byte	0x08
	.zero		1


	//   ....[13]....
        /*0150*/ 	.word	0x000038b0
        /*0154*/ 	.word	0x00000000
        /*0158*/ 	.word	0x00000000
        /*015c*/ 	.short	0x0101
        /*015e*/ 	.byte	0x3f
	.zero		1


	//   ....[14]....
        /*0160*/ 	.word	0x0000b040
        /*0164*/ 	.word	0x0000000e
        /*0168*/ 	.word	0x00000018
        /*016c*/ 	.short	0x010a
        /*016e*/ 	.byte	0x3f
	.zero		1


	//   ....[15]....
        /*0170*/ 	.word	0x0000b3c0
        /*0174*/ 	.word	0x00000006
        /*0178*/ 	.word	0x00000048
        /*017c*/ 	.short	0x0101
        /*017e*/ 	.byte	0x3f
	.zero		1


	//   ....[16]....
        /*0180*/ 	.word	0x0000baf0
        /*0184*/ 	.word	0x00000007
        /*0188*/ 	.word	0x00000000
        /*018c*/ 	.short	0x010a
        /*018e*/ 	.byte	0x3f
	.zero		1


	//   ....[17]....
        /*0190*/ 	.word	0x0000bb70
        /*0194*/ 	.word	0x00000009
        /*0198*/ 	.word	0x00000000
        /*019c*/ 	.short	0x010a
        /*019e*/ 	.byte	0x3f
	.zero		1


	//   ....[18]....
        /*01a0*/ 	.word	0x0000bc00
        /*01a4*/ 	.word	0x00000003
        /*01a8*/ 	.word	0x00000000
        /*01ac*/ 	.short	0x010a
        /*01ae*/ 	.byte	0x3f
	.zero		1


	//   ....[19]....
        /*01b0*/ 	.word	0x0000bc60
        /*01b4*/ 	.word	0x00000003
        /*01b8*/ 	.word	0x00000000
        /*01bc*/ 	.short	0x010a
        /*01be*/ 	.byte	0x3f
	.zero		1


	//   ....[20]....
        /*01c0*/ 	.word	0x0000bcc0
        /*01c4*/ 	.word	0x00000005
        /*01c8*/ 	.word	0x00000000
        /*01cc*/ 	.short	0x010a
        /*01ce*/ 	.byte	0x3f
	.zero		1


	//   ....[21]....
        /*01d0*/ 	.word	0x0000bd90
        /*01d4*/ 	.word	0x0000000e
        /*01d8*/ 	.word	0x00000018
        /*01dc*/ 	.short	0x010a
        /*01de*/ 	.byte	0x3f
	.zero		1


	//   ....[22]....
        /*01e0*/ 	.word	0x0000be60
        /*01e4*/ 	.word	0x00000007
        /*01e8*/ 	.word	0x00000000
        /*01ec*/ 	.short	0x010a
        /*01ee*/ 	.byte	0x3f
	.zero		1


	//   ....[23]....
        /*01f0*/ 	.word	0x0000beb0
        /*01f4*/ 	.word	0x00000009
        /*01f8*/ 	.word	0x00000000
        /*01fc*/ 	.short	0x010a
        /*01fe*/ 	.byte	0x3f
	.zero		1


	//----- nvinfo : EIATTR_NUM_MBARRIERS
	.align		4
.L_35:
        /*0200*/ 	.byte	0x03, 0x38
        /*0202*/ 	.short	0x0008


	//----- nvinfo : EIATTR_EXIT_INSTR_OFFSETS
	.align		4
        /*0204*/ 	.byte	0x04, 0x1c
        /*0206*/ 	.short	(.L_37 - .L_36)


	//   ....[0]....
.L_36:
        /*0208*/ 	.word	0x000005c0


	//   ....[1]....
        /*020c*/ 	.word	0x00000e80


	//   ....[2]....
        /*0210*/ 	.word	0x0000a6b0


	//   ....[3]....
        /*0214*/ 	.word	0x0000ace0


	//   ....[4]....
        /*0218*/ 	.word	0x0000bc50


	//----- nvinfo : EIATTR_MAX_THREADS
	.align		4
.L_37:
        /*021c*/ 	.byte	0x04, 0x05
        /*021e*/ 	.short	(.L_39 - .L_38)
.L_38:
        /*0220*/ 	.word	0x00000180
        /*0224*/ 	.word	0x00000001
        /*0228*/ 	.word	0x00000001


	//----- nvinfo : EIATTR_CRS_STACK_SIZE
	.align		4
.L_39:
        /*022c*/ 	.byte	0x04, 0x1e
        /*022e*/ 	.short	(.L_41 - .L_40)
.L_40:
        /*0230*/ 	.word	0x00000000


	//----- nvinfo : EIATTR_CBANK_PARAM_SIZE
	.align		4
.L_41:
        /*0234*/ 	.byte	0x03, 0x19
        /*0236*/ 	.short	0x0470


	//----- nvinfo : EIATTR_PARAM_CBANK
	.align		4
        /*0238*/ 	.byte	0x04, 0x0a
        /*023a*/ 	.short	(.L_43 - .L_42)
	.align		4
.L_42:
        /*023c*/ 	.word	index@(.nv.constant0._ZN7cutlass13device_kernelINS_4gemm6kernel13GemmUniversalIN4cute5tupleIJiiiiEEENS1_10collective13CollectiveMmaINS1_34MainloopSm90TmaGmmaWarpSpecializedILi3ENS5_IJNS4_1CILi1EEESB_SB_EEENS1_35KernelTmaWarpSpecializedCooperativeEEENS5_IJNSA_ILi512EEENSA_ILi48EEENSA_ILi64EEEEEENS_10bfloat16_tENS5_IJlSB_lEEESJ_SK_NS4_8TiledMMAINS4_8MMA_AtomIJNS4_4SM904GMMA27MMA_64x16x16_F32BF16BF16_SSILNSO_5MajorE0ELSQ_0ELNSO_7ScaleInE1ELSR_1EEEEEENS4_6LayoutINS5_IJNSA_ILi2EEESB_SB_EEENS5_IJSB_NSA_ILi0EEESX_EEEEENS5_IJNS4_10UnderscoreES10_S10_EEEEENS4_13SM90_TMA_LOADENS4_14ComposedLayoutINS4_7SwizzleILi3ELi4ELi3EEENS4_18smem_ptr_flag_bitsILi16EEENSU_INS5_IJNSA_ILi8EEESH_EEENS5_IJSH_SB_EEEEEEEvNS4_8identityES13_S1D_vS1E_EENS_8epilogue10collective6detail29Sm90TmaWarpSpecializedAdapterINS1H_15DefaultEpilogueISJ_SK_SK_NS1G_6thread17LinearCombinationISJ_Li1EffLNS1L_9ScaleType4KindE0ELNS_15FloatRoundStyleE2ESJ_EENS1_15EpilogueDefaultEEEEEvvEEEEvNT_6ParamsE)
        /*0240*/ 	.short	0x0210
        /*0242*/ 	.short	0x0470


	//----- nvinfo : EIATTR_SW_WAR
	.align		4
.L_43:
        /*0244*/ 	.byte	0x04, 0x36
        /*0246*/ 	.short	(.L_45 - .L_44)
.L_44:
        /*0248*/ 	.word	0x00000008
.L_45:


//--------------------- .nv.callgraph             --------------------------
	.section	.nv.callgraph,"",@"SHT_CUDA_CALLGRAPH"
	.align	4
	.sectionentsize	8
	.align		4
        /*0000*/ 	.word	0x00000000
	.align		4
        /*0004*/ 	.word	0xffffffff
	.align		4
        /*0008*/ 	.word	index@(_ZN7cutlass13device_kernelINS_4gemm6kernel13GemmUniversalIN4cute5tupleIJiiiiEEENS1_10collective13CollectiveMmaINS1_34MainloopSm90TmaGmmaWarpSpecializedILi3ENS5_IJNS4_1CILi1EEESB_SB_EEENS1_35KernelTmaWarpSpecializedCooperativeEEENS5_IJNSA_ILi512EEENSA_ILi48EEENSA_ILi64EEEEEENS_10bfloat16_tENS5_IJlSB_lEEESJ_SK_NS4_8TiledMMAINS4_8MMA_AtomIJNS4_4SM904GMMA27MMA_64x16x16_F32BF16BF16_SSILNSO_5MajorE0ELSQ_0ELNSO_7ScaleInE1ELSR_1EEEEEENS4_6LayoutINS5_IJNSA_ILi2EEESB_SB_EEENS5_IJSB_NSA_ILi0EEESX_EEEEENS5_IJNS4_10UnderscoreES10_S10_EEEEENS4_13SM90_TMA_LOADENS4_14ComposedLayoutINS4_7SwizzleILi3ELi4ELi3EEENS4_18smem_ptr_flag_bitsILi16EEENSU_INS5_IJNSA_ILi8EEESH_EEENS5_IJSH_SB_EEEEEEEvNS4_8identityES13_S1D_vS1E_EENS_8epilogue10collective6detail29Sm90TmaWarpSpecializedAdapterINS1H_15DefaultEpilogueISJ_SK_SK_NS1G_6thread17LinearCombinationISJ_Li1EffLNS1L_9ScaleType4KindE0ELNS_15FloatRoundStyleE2ESJ_EENS1_15EpilogueDefaultEEEEEvvEEEEvNT_6ParamsE)
	.align		4
        /*000c*/ 	.word	index@(__assertfail)
	.align		4
        /*0010*/ 	.word	0x00000000
	.align		4
        /*0014*/ 	.word	0xfffffffe
	.align		4
        /*0018*/ 	.word	0x00000000
	.align		4
        /*001c*/ 	.word	0xfffffffd
	.align		4
        /*0020*/ 	.word	0x00000000
	.align		4
        /*0024*/ 	.word	0xfffffffc


//--------------------- .nv.constant4             --------------------------
	.section	.nv.constant4,"a",@progbits
	.align	8
	.align		8
.nv.constant4:
        /*0000*/ 	.dword	__assertfail
	.align		8
        /*0008*/ 	.dword	__unnamed_1
	.align		8
        /*0010*/ 	.dword	_ZN39_INTERNAL_94ed9a0f_4_k_cu_4543da6a_90084cuda3std3__45__cpo5beginE
	.align		8
        /*0018*/ 	.dword	_ZN39_INTERNAL_94ed9a0f_4_k_cu_4543da6a_90084cuda3std3__45__cpo3endE
	.align		8
        /*0020*/ 	.dword	_ZN39_INTERNAL_94ed9a0f_4_k_cu_4543da6a_90084cuda3std3__45__cpo6cbeginE
	.align		8
        /*0028*/ 	.dword	_ZN39_INTERNAL_94ed9a0f_4_k_cu_4543da6a_90084cuda3std3__45__cpo4cendE
	.align		8
        /*0030*/ 	.dword	_ZN39_INTERNAL_94ed9a0f_4_k_cu_4543da6a_90084cuda3std3__441_GLOBAL__N__94ed9a0f_4_k_cu_4543da6a_90086ignoreE
	.align		8
        /*0038*/ 	.dword	_ZN39_INTERNAL_94ed9a0f_4_k_cu_4543da6a_90084cuda3std3__419piecewise_constructE
	.align		8
        /*0040*/ 	.dword	_ZN39_INTERNAL_94ed9a0f_4_k_cu_4543da6a_90084cuda3std3__48in_placeE
	.align		8
        /*0048*/ 	.dword	_ZN39_INTERNAL_94ed9a0f_4_k_cu_4543da6a_90084cuda3std6ranges3__45__cpo4swapE
	.align		8
        /*0050*/ 	.dword	_ZN39_INTERNAL_94ed9a0f_4_k_cu_4543da6a_90084cuda3std6ranges3__45__cpo9iter_moveE
	.align		8
        /*0058*/ 	.dword	_ZN39_INTERNAL_94ed9a0f_4_k_cu_4543da6a_90084cute7productE
	.align		8
        /*0060*/ 	.dword	_ZN39_INTERNAL_94ed9a0f_4_k_cu_4543da6a_90084cute1_E
	.align		8
        /*0068*/ 	.dword	$str$22
	.align		8
        /*0070*/ 	.dword	$str$23


//--------------------- .text._ZN7cutlass13device_kernelINS_4gemm6kernel13GemmUniversalIN4cute5tupleIJiiiiEEENS1_10collective13CollectiveMmaINS1_34MainloopSm90TmaGmmaWarpSpecializedILi3ENS5_IJNS4_1CILi1EEESB_SB_EEENS1_35KernelTmaWarpSpecializedCooperativeEEENS5_IJNSA_ILi512EEENSA_ILi48EEENSA_ILi64EEEEEENS_10bfloat16_tENS5_IJlSB_lEEESJ_SK_NS4_8TiledMMAINS4_8MMA_AtomIJNS4_4SM904GMMA27MMA_64x16x16_F32BF16BF16_SSILNSO_5MajorE0ELSQ_0ELNSO_7ScaleInE1ELSR_1EEEEEENS4_6LayoutINS5_IJNSA_ILi2EEESB_SB_EEENS5_IJSB_NSA_ILi0EEESX_EEEEENS5_IJNS4_10UnderscoreES10_S10_EEEEENS4_13SM90_TMA_LOADENS4_14ComposedLayoutINS4_7SwizzleILi3ELi4ELi3EEENS4_18smem_ptr_flag_bitsILi16EEENSU_INS5_IJNSA_ILi8EEESH_EEENS5_IJSH_SB_EEEEEEEvNS4_8identityES13_S1D_vS1E_EENS_8epilogue10collective6detail29Sm90TmaWarpSpecializedAdapterINS1H_15DefaultEpilogueISJ_SK_SK_NS1G_6thread17LinearCombinationISJ_Li1EffLNS1L_9ScaleType4KindE0ELNS_15FloatRoundStyleE2ESJ_EENS1_15EpilogueDefaultEEEEEvvEEEEvNT_6ParamsE --------------------------
	.section	.text._ZN7cutlass13device_kernelINS_4gemm6kernel13GemmUniversalIN4cute5tupleIJiiiiEEENS1_10collective13CollectiveMmaINS1_34MainloopSm90TmaGmmaWarpSpecializedILi3ENS5_IJNS4_1CILi1EEESB_SB_EEENS1_35KernelTmaWarpSpecializedCooperativeEEENS5_IJNSA_ILi512EEENSA_ILi48EEENSA_ILi64EEEEEENS_10bfloat16_tENS5_IJlSB_lEEESJ_SK_NS4_8TiledMMAINS4_8MMA_AtomIJNS4_4SM904GMMA27MMA_64x16x16_F32BF16BF16_SSILNSO_5MajorE0ELSQ_0ELNSO_7ScaleInE1ELSR_1EEEEEENS4_6LayoutINS5_IJNSA_ILi2EEESB_SB_EEENS5_IJSB_NSA_ILi0EEESX_EEEEENS5_IJNS4_10UnderscoreES10_S10_EEEEENS4_13SM90_TMA_LOADENS4_14ComposedLayoutINS4_7SwizzleILi3ELi4ELi3EEENS4_18smem_ptr_flag_bitsILi16EEENSU_INS5_IJNSA_ILi8EEESH_EEENS5_IJSH_SB_EEEEEEEvNS4_8identityES13_S1D_vS1E_EENS_8epilogue10collective6detail29Sm90TmaWarpSpecializedAdapterINS1H_15DefaultEpilogueISJ_SK_SK_NS1G_6thread17LinearCombinationISJ_Li1EffLNS1L_9ScaleType4KindE0ELNS_15FloatRoundStyleE2ESJ_EENS1_15EpilogueDefaultEEEEEvvEEEEvNT_6ParamsE,"ax",@progbits
	.align	128
.text._ZN7cutlass13device_kernelINS_4gemm6kernel13GemmUniversalIN4cute5tupleIJiiiiEEENS1_10collective13CollectiveMmaINS1_34MainloopSm90TmaGmmaWarpSpecializedILi3ENS5_IJNS4_1CILi1EEESB_SB_EEENS1_35KernelTmaWarpSpecializedCooperativeEEENS5_IJNSA_ILi512EEENSA_ILi48EEENSA_ILi64EEEEEENS_10bfloat16_tENS5_IJlSB_lEEESJ_SK_NS4_8TiledMMAINS4_8MMA_AtomIJNS4_4SM904GMMA27MMA_64x16x16_F32BF16BF16_SSILNSO_5MajorE0ELSQ_0ELNSO_7ScaleInE1ELSR_1EEEEEENS4_6LayoutINS5_IJNSA_ILi2EEESB_SB_EEENS5_IJSB_NSA_ILi0EEESX_EEEEENS5_IJNS4_10UnderscoreES10_S10_EEEEENS4_13SM90_TMA_LOADENS4_14ComposedLayoutINS4_7SwizzleILi3ELi4ELi3EEENS4_18smem_ptr_flag_bitsILi16EEENSU_INS5_IJNSA_ILi8EEESH_EEENS5_IJSH_SB_EEEEEEEvNS4_8identityES13_S1D_vS1E_EENS_8epilogue10collective6detail29Sm90TmaWarpSpecializedAdapterINS1H_15DefaultEpilogueISJ_SK_SK_NS1G_6thread17LinearCombinationISJ_Li1EffLNS1L_9ScaleType4KindE0ELNS_15FloatRoundStyleE2ESJ_EENS1_15EpilogueDefaultEEEEEvvEEEEvNT_6ParamsE:
        .type           _ZN7cutlass13device_kernelINS_4gemm6kernel13GemmUniversalIN4cute5tupleIJiiiiEEENS1_10collective13CollectiveMmaINS1_34MainloopSm90TmaGmmaWarpSpecializedILi3ENS5_IJNS4_1CILi1EEESB_SB_EEENS1_35KernelTmaWarpSpecializedCooperativeEEENS5_IJNSA_ILi512EEENSA_ILi48EEENSA_ILi64EEEEEENS_10bfloat16_tENS5_IJlSB_lEEESJ_SK_NS4_8TiledMMAINS4_8MMA_AtomIJNS4_4SM904GMMA27MMA_64x16x16_F32BF16BF16_SSILNSO_5MajorE0ELSQ_0ELNSO_7ScaleInE1ELSR_1EEEEEENS4_6LayoutINS5_IJNSA_ILi2EEESB_SB_EEENS5_IJSB_NSA_ILi0EEESX_EEEEENS5_IJNS4_10UnderscoreES10_S10_EEEEENS4_13SM90_TMA_LOADENS4_14ComposedLayoutINS4_7SwizzleILi3ELi4ELi3EEENS4_18smem_ptr_flag_bitsILi16EEENSU_INS5_IJNSA_ILi8EEESH_EEENS5_IJSH_SB_EEEEEEEvNS4_8identityES13_S1D_vS1E_EENS_8epilogue10collective6detail29Sm90TmaWarpSpecializedAdapterINS1H_15DefaultEpilogueISJ_SK_SK_NS1G_6thread17LinearCombinationISJ_Li1EffLNS1L_9ScaleType4KindE0ELNS_15FloatRoundStyleE2ESJ_EENS1_15EpilogueDefaultEEEEEvvEEEEvNT_6ParamsE,@function
        .size           _ZN7cutlass13device_kernelINS_4gemm6kernel13GemmUniversalIN4cute5tupleIJiiiiEEENS1_10collective13CollectiveMmaINS1_34MainloopSm90TmaGmmaWarpSpecializedILi3ENS5_IJNS4_1CILi1EEESB_SB_EEENS1_35KernelTmaWarpSpecializedCooperativeEEENS5_IJNSA_ILi512EEENSA_ILi48EEENSA_ILi64EEEEEENS_10bfloat16_tENS5_IJlSB_lEEESJ_SK_NS4_8TiledMMAINS4_8MMA_AtomIJNS4_4SM904GMMA27MMA_64x16x16_F32BF16BF16_SSILNSO_5MajorE0ELSQ_0ELNSO_7ScaleInE1ELSR_1EEEEEENS4_6LayoutINS5_IJNSA_ILi2EEESB_SB_EEENS5_IJSB_NSA_ILi0EEESX_EEEEENS5_IJNS4_10UnderscoreES10_S10_EEEEENS4_13SM90_TMA_LOADENS4_14ComposedLayoutINS4_7SwizzleILi3ELi4ELi3EEENS4_18smem_ptr_flag_bitsILi16EEENSU_INS5_IJNSA_ILi8EEESH_EEENS5_IJSH_SB_EEEEEEEvNS4_8identityES13_S1D_vS1E_EENS_8epilogue10collective6detail29Sm90TmaWarpSpecializedAdapterINS1H_15DefaultEpilogueISJ_SK_SK_NS1G_6thread17LinearCombinationISJ_Li1EffLNS1L_9ScaleType4KindE0ELNS_15FloatRoundStyleE2ESJ_EENS1_15EpilogueDefaultEEEEEvvEEEEvNT_6ParamsE,(.L_x_244 - _ZN7cutlass13device_kernelINS_4gemm6kernel13GemmUniversalIN4cute5tupleIJiiiiEEENS1_10collective13CollectiveMmaINS1_34MainloopSm90TmaGmmaWarpSpecializedILi3ENS5_IJNS4_1CILi1EEESB_SB_EEENS1_35KernelTmaWarpSpecializedCooperativeEEENS5_IJNSA_ILi512EEENSA_ILi48EEENSA_ILi64EEEEEENS_10bfloat16_tENS5_IJlSB_lEEESJ_SK_NS4_8TiledMMAINS4_8MMA_AtomIJNS4_4SM904GMMA27MMA_64x16x16_F32BF16BF16_SSILNSO_5MajorE0ELSQ_0ELNSO_7ScaleInE1ELSR_1EEEEEENS4_6LayoutINS5_IJNSA_ILi2EEESB_SB_EEENS5_IJSB_NSA_ILi0EEESX_EEEEENS5_IJNS4_10UnderscoreES10_S10_EEEEENS4_13SM90_TMA_LOADENS4_14ComposedLayoutINS4_7SwizzleILi3ELi4ELi3EEENS4_18smem_ptr_flag_bitsILi16EEENSU_INS5_IJNSA_ILi8EEESH_EEENS5_IJSH_SB_EEEEEEEvNS4_8identityES13_S1D_vS1E_EENS_8epilogue10collective6detail29Sm90TmaWarpSpecializedAdapterINS1H_15DefaultEpilogueISJ_SK_SK_NS1G_6thread17LinearCombinationISJ_Li1EffLNS1L_9ScaleType4KindE0ELNS_15FloatRoundStyleE2ESJ_EENS1_15EpilogueDefaultEEEEEvvEEEEvNT_6ParamsE)
        .other          _ZN7cutlass13device_kernelINS_4gemm6kernel13GemmUniversalIN4cute5tupleIJiiiiEEENS1_10collective13CollectiveMmaINS1_34MainloopSm90TmaGmmaWarpSpecializedILi3ENS5_IJNS4_1CILi1EEESB_SB_EEENS1_35KernelTmaWarpSpecializedCooperativeEEENS5_IJNSA_ILi512EEENSA_ILi48EEENSA_ILi64EEEEEENS_10bfloat16_tENS5_IJlSB_lEEESJ_SK_NS4_8TiledMMAINS4_8MMA_AtomIJNS4_4SM904GMMA27MMA_64x16x16_F32BF16BF16_SSILNSO_5MajorE0ELSQ_0ELNSO_7ScaleInE1ELSR_1EEEEEENS4_6LayoutINS5_IJNSA_ILi2EEESB_SB_EEENS5_IJSB_NSA_ILi0EEESX_EEEEENS5_IJNS4_10UnderscoreES10_S10_EEEEENS4_13SM90_TMA_LOADENS4_14ComposedLayoutINS4_7SwizzleILi3ELi4ELi3EEENS4_18smem_ptr_flag_bitsILi16EEENSU_INS5_IJNSA_ILi8EEESH_EEENS5_IJSH_SB_EEEEEEEvNS4_8identityES13_S1D_vS1E_EENS_8epilogue10collective6detail29Sm90TmaWarpSpecializedAdapterINS1H_15DefaultEpilogueISJ_SK_SK_NS1G_6thread17LinearCombinationISJ_Li1EffLNS1L_9ScaleType4KindE0ELNS_15FloatRoundStyleE2ESJ_EENS1_15EpilogueDefaultEEEEEvvEEEEvNT_6ParamsE,@"STO_CUDA_ENTRY STV_DEFAULT"
_ZN7cutlass13device_kernelINS_4gemm6kernel13GemmUniversalIN4cute5tupleIJiiiiEEENS1_10collective13CollectiveMmaINS1_34MainloopSm90TmaGmmaWarpSpecializedILi3ENS5_IJNS4_1CILi1EEESB_SB_EEENS1_35KernelTmaWarpSpecializedCooperativeEEENS5_IJNSA_ILi512EEENSA_ILi48EEENSA_ILi64EEEEEENS_10bfloat16_tENS5_IJlSB_lEEESJ_SK_NS4_8TiledMMAINS4_8MMA_AtomIJNS4_4SM904GMMA27MMA_64x16x16_F32BF16BF16_SSILNSO_5MajorE0ELSQ_0ELNSO_7ScaleInE1ELSR_1EEEEEENS4_6LayoutINS5_IJNSA_ILi2EEESB_SB_EEENS5_IJSB_NSA_ILi0EEESX_EEEEENS5_IJNS4_10UnderscoreES10_S10_EEEEENS4_13SM90_TMA_LOADENS4_14ComposedLayoutINS4_7SwizzleILi3ELi4ELi3EEENS4_18smem_ptr_flag_bitsILi16EEENSU_INS5_IJNSA_ILi8EEESH_EEENS5_IJSH_SB_EEEEEEEvNS4_8identityES13_S1D_vS1E_EENS_8epilogue10collective6detail29Sm90TmaWarpSpecializedAdapterINS1H_15DefaultEpilogueISJ_SK_SK_NS1G_6thread17LinearCombinationISJ_Li1EffLNS1L_9ScaleType4KindE0ELNS_15FloatRoundStyleE2ESJ_EENS1_15EpilogueDefaultEEEEEvvEEEEvNT_6ParamsE:
[----:B------:R-:W0:Y:S01]  /*0000*/  LDC R1, c[0x0][0x28] ;  /* 0x00000a00ff017b82 */ /* 0x000e220000000800 */
[----:B------:R-:W1:Y:S01]  /*0010*/  S2R R18, SR_TID.X ;  /* 0x0000000000127919 */ /* 0x000e620000002100 */
[----:B------:R-:W-:Y:S01]  /*0020*/  ELECT P0, URZ, PT ;  /* 0x00000000003f782f */ /* 0x000fe20003800000 */
[----:B------:R-:W-:Y:S01]  /*0030*/  BSSY B0, `(.L_x_0) ;  /* 0x000000f000007945 */ /* 0x000fe20003800000 */
[--C-:B-1----:R-:W-:Y:S02]  /*0040*/  SHF.R.U32.HI R0, RZ, 0x5, R18.reuse ;  /* 0x00000005ff007819 */ /* 0x102fe40000011612 */
[----:B------:R-:W-:-:S03]  /*0050*/  SHF.R.U32.HI R22, RZ, 0x7, R18 ;  /* 0x00000007ff167819 */ /* 0x000fc60000011612 */
[----:B------:R-:W1:Y:S04]  /*0060*/  SHFL.IDX PT, R5, R0, RZ, 0x1f ;  /* 0x00001fff00057589 */ /* 0x000e6800000e0000 */
[----:B------:R2:W3:Y:S01]  /*0070*/  SHFL.IDX PT, R8, R22, RZ, 0x1f ;  /* 0x00001fff16087589 */ /* 0x0004e200000e0000 */
[----:B-1----:R-:W-:-:S13]  /*0080*/  ISETP.NE.OR P0, PT, R5, RZ, !P0 ;  /* 0x000000ff0500720c */ /* 0x002fda0004705670 */
[----:B0-23--:R-:W-:Y:S05]  /*0090*/  @P0 BRA `(.L_x_1) ;  /* 0x0000000000200947 */ /* 0x00dfea0003800000 */
[----:B------:R-:W-:Y:S02]  /*00a0*/  ULDC.64 UR4, c[0x0][0x198] ;  /* 0x0000660000047ab9 */ /* 0x000fe40000000a00 */
[----:B------:R-:W-:Y:S02]  /*00b0*/  UIADD3 UR6, UP0, UR4, 0xf0, URZ ;  /* 0x000000f004067890 */ /* 0x000fe4000ff1e03f */
[----:B------:R-:W-:Y:S02]  /*00c0*/  UIADD3 UR4, UP1, UR4, 0x1f0, URZ ;  /* 0x000001f004047890 */ /* 0x000fe4000ff3e03f */
[----:B------:R-:W-:Y:S02]  /*00d0*/  UIADD3.X UR7, URZ, UR5, URZ, UP0, !UPT ;  /* 0x000000053f077290 */ /* 0x000fe400087fe43f */
[----:B------:R-:W-:-:S07]  /*00e0*/  UIADD3.X UR5, URZ, UR5, URZ, UP1, !UPT ;  /* 0x000000053f057290 */ /* 0x000fce0008ffe43f */
[----:B------:R0:W-:Y:S02]  /*00f0*/  UTMACCTL.PF [UR6] ;  /* 0x00000000060079b9 */ /* 0x0001e40008040000 */
[----:B------:R0:W-:Y:S02]  /*0100*/  UTMACCTL.PF [UR4] ;  /* 0x00000000040079b9 */ /* 0x0001e40008040000 */
[----:B0-----:R-:W-:Y:S01]  /*0110*/  NOP ;  /* 0x0000000000007918 */ /* 0x001fe20000000000 */
.L_x_1:
[----:B------:R-:W-:Y:S05]  /*0120*/  BSYNC B0 ;  /* 0x0000000000007941 */ /* 0x000fea0003800000 */
.L_x_0:
[----:B------:R-:W0:Y:S02]  /*0130*/  SHFL.IDX PT, R2, R0, RZ, 0x1f ;  /* 0x00001fff00027589 */ /* 0x000e2400000e0000 */
[----:B0-----:R-:W-:-:S13]  /*0140*/  ISETP.NE.AND P0, PT, R2, RZ, PT ;  /* 0x000000ff0200720c */ /* 0x001fda0003f05270 */
[----:B------:R-:W-:Y:S05]  /*0150*/  @P0 BRA `(.L_x_2) ;  /* 0x0000000000500947 */ /* 0x000fea0003800000 */
[----:B------:R-:W0:Y:S01]  /*0160*/  S2UR UR8, SR_CgaCtaId ;  /* 0x00000000000879c3 */ /* 0x000e220000008800 */
[----:B------:R-:W-:Y:S01]  /*0170*/  UMOV UR4, 0x400 ;  /* 0x0000040000047882 */ /* 0x000fe20000000000 */
[----:B------:R-:W-:Y:S01]  /*0180*/  UMOV UR5, 0x1 ;  /* 0x0000000100057882 */ /* 0x000fe20000000000 */
[----:B------:R-:W-:Y:S01]  /*0190*/  UMOV UR6, 0x100 ;  /* 0x0000010000067882 */ /* 0x000fe20000000000 */
[----:B------:R-:W-:Y:S01]  /*01a0*/  ELECT P0, URZ, PT ;  /* 0x00000000003f782f */ /* 0x000fe20003800000 */
[----:B------:R-:W-:-:S04]  /*01b0*/  UIADD3 UR6, -UR6, 0x100000, URZ ;  /* 0x0010000006067890 */ /* 0x000fc8000fffe13f */
[----:B------:R-:W-:Y:S02]  /*01c0*/  USHF.L.U32 UR7, UR6, 0xb, URZ ;  /* 0x0000000b06077899 */ /* 0x000fe4000800063f */
[----:B------:R-:W-:Y:S02]  /*01d0*/  USHF.L.U32 UR6, UR6, 0x1, URZ ;  /* 0x0000000106067899 */ /* 0x000fe4000800063f */
[----:B0-----:R-:W-:Y:S02]  /*01e0*/  ULEA UR8, UR8, UR4, 0x18 ;  /* 0x0000000408087291 */ /* 0x001fe4000f8ec03f */
[----:B------:R-:W-:-:S04]  /*01f0*/  UIADD3 UR4, -UR5, 0x100000, URZ ;  /* 0x0010000005047890 */ /* 0x000fc8000fffe13f */
[----:B------:R-:W-:Y:S02]  /*0200*/  USHF.L.U32 UR5, UR4, 0xb, URZ ;  /* 0x0000000b04057899 */ /* 0x000fe4000800063f */
[----:B------:R-:W-:Y:S01]  /*0210*/  USHF.L.U32 UR4, UR4, 0x1, URZ ;  /* 0x0000000104047899 */ /* 0x000fe2000800063f */
[----:B------:R-:W0:Y:S11]  /*0220*/  FENCE.VIEW.ASYNC.S ;  /* 0x00000000000073c6 */ /* 0x000e360000000000 */
[----:B0-----:R0:W1:Y:S01]  /*0230*/  SYNCS.EXCH.64 URZ, [UR8], UR4 ;  /* 0x00000004083f75b2 */ /* 0x0010620008000100 */
[----:B------:R0:W2:Y:S01]  /*0240*/  SYNCS.EXCH.64 URZ, [UR8+0x18], UR6 ;  /* 0x00001806083f75b2 */ /* 0x0000a20008000100 */
[----:B------:R0:W3:Y:S01]  /*0250*/  SYNCS.EXCH.64 URZ, [UR8+0x8], UR4 ;  /* 0x00000804083f75b2 */ /* 0x0000e20008000100 */
[----:B------:R0:W4:Y:S01]  /*0260*/  SYNCS.EXCH.64 URZ, [UR8+0x20], UR6 ;  /* 0x00002006083f75b2 */ /* 0x0001220008000100 */
[----:B------:R0:W0:Y:S01]  /*0270*/  SYNCS.EXCH.64 URZ, [UR8+0x10], UR4 ;  /* 0x00001004083f75b2 */ /* 0x0000220008000100 */
[----:B------:R0:W0:Y:S01]  /*0280*/  SYNCS.EXCH.64 URZ, [UR8+0x28], UR6 ;  /* 0x00002806083f75b2 */ /* 0x0000220008000100 */
[----:B------:R-:W-:Y:S01]  /*0290*/  NOP ;  /* 0x0000000000007918 */ /* 0x000fe20000000000 */
.L_x_2:
[----:B------:R-:W5:Y:S01]  /*02a0*/  SHFL.IDX PT, R0, R0, RZ, 0x1f ;  /* 0x00001fff00007589 */ /* 0x000f6200000e0000 */
[----:B------:R-:W-:Y:S01]  /*02b0*/  ELECT P0, URZ, PT ;  /* 0x00000000003f782f */ /* 0x000fe20003800000 */
[----:B------:R-:W1:Y:S01]  /*02c0*/  LDC R2, c[0x0][0x65c] ;  /* 0x00019700ff027b82 */ /* 0x000e620000000800 */
[----:B------:R-:W-:Y:S01]  /*02d0*/  SHF.R.S32.HI R6, RZ, 0x1f, R5 ;  /* 0x0000001fff067819 */ /* 0x000fe20000011405 */
[----:B------:R-:W2:Y:S01]  /*02e0*/  S2R R3, SR_CTAID.Y ;  /* 0x0000000000037919 */ /* 0x000ea20000002600 */
[----:B0-----:R-:W-:Y:S01]  /*02f0*/  UMOV UR4, 0x20 ;  /* 0x0000002000047882 */ /* 0x001fe20000000000 */
[----:B------:R-:W-:Y:S01]  /*0300*/  ISETP.NE.AND P2, PT, R8, RZ, PT ;  /* 0x000000ff0800720c */ /* 0x000fe20003f45270 */
[----:B------:R-:W-:Y:S01]  /*0310*/  NOP ;  /* 0x0000000000007918 */ /* 0x000fe20000000000 */
[----:B------:R-:W0:Y:S01]  /*0320*/  S2R R4, SR_CTAID.X ;  /* 0x0000000000047919 */ /* 0x000e220000002500 */
[----:B------:R-:W-:Y:S01]  /*0330*/  LEA.HI R6, R6, R5, RZ, 0x2 ;  /* 0x0000000506067211 */ /* 0x000fe200078f10ff */
[----:B------:R-:W-:Y:S01]  /*0340*/  NOP ;  /* 0x0000000000007918 */ /* 0x000fe20000000000 */
[----:B-----5:R-:W-:-:S02]  /*0350*/  ISETP.NE.OR P0, PT, R0, RZ, !P0 ;  /* 0x000000ff0000720c */ /* 0x020fc40004705670 */
[----:B-1----:R-:W-:-:S04]  /*0360*/  ISETP.NE.AND P3, PT, R2, 0x1, PT ;  /* 0x000000010200780c */ /* 0x002fc80003f65270 */
[----:B------:R-:W-:Y:S02]  /*0370*/  P2R R0, PR, RZ, 0x8 ;  /* 0x00000008ff007803 */ /* 0x000fe40000000000 */
[----:B------:R-:W-:-:S05]  /*0380*/  LOP3.LUT R0, R6, 0xfffffffc, RZ, 0xc0, !PT ;  /* 0xfffffffc06007812 */ /* 0x000fca00078ec0ff */
[----:B------:R-:W-:Y:S01]  /*0390*/  VOTEU.ALL UP0, P0 ;  /* 0x00000000003f7886 */ /* 0x000fe20000000000 */
[----:B------:R-:W-:Y:S01]  /*03a0*/  IMAD.IADD R0, R5, 0x1, -R0 ;  /* 0x0000000105007824 */ /* 0x000fe200078e0a00 */
[----:B------:R-:W0:Y:S01]  /*03b0*/  @P3 LDC R17, c[0x0][0x10] ;  /* 0x00000400ff113b82 */ /* 0x000e220000000800 */
[----:B------:R-:W-:Y:S01]  /*03c0*/  VOTEU.ALL UP1, P0 ;  /* 0x00000000003f7886 */ /* 0x000fe20000020000 */
[----:B--2---:R-:W-:Y:S01]  /*03d0*/  @P3 IMAD.MOV.U32 R6, RZ, RZ, R3 ;  /* 0x000000ffff063224 */ /* 0x004fe200078e0003 */
[----:B------:R-:W-:Y:S01]  /*03e0*/  @!UP0 UMOV UR6, 0x400 ;  /* 0x0000040000068882 */ /* 0x000fe20000000000 */
[----:B------:R-:W-:-:S04]  /*03f0*/  @!UP0 UIADD3 UR4, -UR4, 0x100000, URZ ;  /* 0x0010000004048890 */ /* 0x000fc8000fffe13f */
[----:B------:R-:W-:Y:S02]  /*0400*/  @!UP0 USHF.L.U32 UR5, UR4, 0xb, URZ ;  /* 0x0000000b04058899 */ /* 0x000fe4000800063f */
[----:B------:R-:W-:Y:S01]  /*0410*/  @!UP0 USHF.L.U32 UR4, UR4, 0x1, URZ ;  /* 0x0000000104048899 */ /* 0x000fe2000800063f */
[----:B------:R-:W-:Y:S02]  /*0420*/  @P3 IMAD.MOV.U32 R7, RZ, RZ, RZ ;  /* 0x000000ffff073224 */ /* 0x000fe400078e00ff */
[----:B------:R-:W-:Y:S01]  /*0430*/  IMAD.MOV.U32 R5, RZ, RZ, RZ ;  /* 0x000000ffff057224 */ /* 0x000fe200078e00ff */
[----:B------:R-:W1:Y:S01]  /*0440*/  @!UP0 S2UR UR7, SR_CgaCtaId ;  /* 0x00000000000789c3 */ /* 0x000e620000008800 */
[----:B------:R-:W-:-:S07]  /*0450*/  @P3 IMAD.MOV.U32 R11, RZ, RZ, RZ ;  /* 0x000000ffff0b3224 */ /* 0x000fce00078e00ff */
[----:B------:R-:W2:Y:S01]  /*0460*/  @!P3 LDC R9, c[0x0][0xc] ;  /* 0x00000300ff09bb82 */ /* 0x000ea20000000800 */
[----:B0-----:R-:W-:-:S04]  /*0470*/  @P3 IMAD.WIDE.U32 R16, R4, R17, R6 ;  /* 0x0000001104103225 */ /* 0x001fc800078e0006 */
[----:B------:R-:W-:Y:S01]  /*0480*/  @P3 IMAD.IADD R17, R17, 0x1, R11 ;  /* 0x0000000111113824 */ /* 0x000fe200078e020b */
[----:B-1----:R-:W-:Y:S01]  /*0490*/  @!UP0 ULEA UR6, UR7, UR6, 0x18 ;  /* 0x0000000607068291 */ /* 0x002fe2000f8ec03f */
[----:B------:R-:W-:Y:S01]  /*04a0*/  VOTEU.ALL UP0, P0 ;  /* 0x00000000003f7886 */ /* 0x000fe20000000000 */
[----:B------:R-:W-:-:S04]  /*04b0*/  ISETP.NE.AND P0, PT, R0, 0x3, PT ;  /* 0x000000030000780c */ /* 0x000fc80003f05270 */
[----:B------:R-:W-:Y:S01]  /*04c0*/  ISETP.EQ.OR P0, PT, R0, RZ, !P0 ;  /* 0x000000ff0000720c */ /* 0x000fe20004702670 */
[----:B--2---:R-:W-:-:S03]  /*04d0*/  @!P3 IMAD.WIDE.U32 R6, R9, R3, R4 ;  /* 0x000000030906b225 */ /* 0x004fc600078e0004 */
[C---:B------:R-:W-:Y:S01]  /*04e0*/  ISETP.EQ.AND P0, PT, R8.reuse, RZ, P0 ;  /* 0x000000ff0800720c */ /* 0x040fe20000702270 */
[----:B------:R-:W-:Y:S01]  /*04f0*/  VIADD R8, R8, 0xffffffff ;  /* 0xffffffff08087836 */ /* 0x000fe20000000000 */
[----:B------:R-:W0:Y:S02]  /*0500*/  FENCE.VIEW.ASYNC.S ;  /* 0x00000000000073c6 */ /* 0x000e240000000000 */
[----:B0-----:R0:W3:Y:S01]  /*0510*/  @!UP0 SYNCS.EXCH.64 URZ, [UR6+0x40], UR4 ;  /* 0x00004004063f85b2 */ /* 0x0010e20008000100 */
[----:B------:R-:W-:Y:S01]  /*0520*/  @!P3 IMAD.MOV.U32 R16, RZ, RZ, R6 ;  /* 0x000000ffff10b224 */ /* 0x000fe200078e0006 */
[----:B------:R-:W-:Y:S01]  /*0530*/  SEL R19, RZ, 0x1, !P0 ;  /* 0x00000001ff137807 */ /* 0x000fe20004000000 */
[----:B------:R-:W-:Y:S01]  /*0540*/  @!P3 IMAD.MOV.U32 R17, RZ, RZ, R7 ;  /* 0x000000ffff11b224 */ /* 0x000fe200078e0007 */
[----:B------:R-:W-:-:S04]  /*0550*/  ISETP.GE.U32.AND P1, PT, R8, 0x2, PT ;  /* 0x000000020800780c */ /* 0x000fc80003f26070 */
[----:B------:R-:W-:Y:S01]  /*0560*/  SEL R19, R19, 0x2, P1 ;  /* 0x0000000213137807 */ /* 0x000fe20000800000 */
[----:B------:R0:W3:Y:S01]  /*0570*/  @!UP1 SYNCS.EXCH.64 URZ, [UR6+0x48], UR4 ;  /* 0x00004804063f95b2 */ /* 0x0000e20008000100 */
[----:B------:R-:W-:Y:S01]  /*0580*/  NOP ;  /* 0x0000000000007918 */ /* 0x000fe20000000000 */
[----:B---34-:R-:W-:Y:S06]  /*0590*/  BAR.SYNC.DEFER_BLOCKING 0x0 ;  /* 0x0000000000007b1d */ /* 0x018fec0000010000 */
[----:B------:R-:W-:Y:S05]  /*05a0*/  @!P2 BRA `(.L_x_3) ;  /* 0x000000a00044a947 */ /* 0x000fea0003800000 */
[----:B------:R-:W-:-:S13]  /*05b0*/  ISETP.GT.U32.AND P0, PT, R8, 0x1, PT ;  /* 0x000000010800780c */ /* 0x000fda0003f04070 */
[----:B0-----:R-:W-:Y:S05]  /*05c0*/  @P0 EXIT ;  /* 0x000000000000094d */ /* 0x001fea0003800000 */
[----:B------:R-:W-:Y:S01]  /*05d0*/  ULDC.64 UR4, c[0x0][0x650] ;  /* 0x0001940000047ab9 */ /* 0x000fe20000000a00 */
[----:B------:R-:W-:Y:S01]  /*05e0*/  PRMT R0, RZ, 0x7610, R0 ;  /* 0x00007610ff007816 */ /* 0x000fe20000000000 */
[----:B------:R-:W-:Y:S01]  /*05f0*/  IMAD.MOV.U32 R122, RZ, RZ, -0x1 ;  /* 0xffffffffff7a7424 */ /* 0x000fe200078e00ff */
[----:B------:R-:W-:Y:S01]  /*0600*/  ISETP.GE.U32.AND P0, PT, R16, UR4, PT ;  /* 0x0000000410007c0c */ /* 0x000fe2000bf06070 */
[----:B------:R-:W-:Y:S02]  /*0610*/  IMAD.MOV.U32 R123, RZ, RZ, -0x1 ;  /* 0xffffffffff7b7424 */ /* 0x000fe400078e00ff */
[----:B------:R-:W-:Y:S01]  /*0620*/  IMAD.MOV.U32 R23, RZ, RZ, -0x1 ;  /* 0xffffffffff177424 */ /* 0x000fe200078e00ff */
[----:B------:R-:W-:-:S13]  /*0630*/  ISETP.GE.U32.AND.EX P0, PT, R17, UR5, PT, P0 ;  /* 0x0000000511007c0c */ /* 0x000fda000bf06100 */
[----:B------:R-:W-:Y:S05]  /*0640*/  @P0 BRA `(.L_x_4) ;  /* 0x0000000400540947 */ /* 0x000fea0003800000 */
[----:B------:R-:W0:Y:S01]  /*0650*/  LDC.64 R14, c[0x0][0x628] ;  /* 0x00018a00ff0e7b82 */ /* 0x000e220000000a00 */
[----:B------:R-:W-:Y:S02]  /*0660*/  IMAD.MOV.U32 R6, RZ, RZ, R16 ;  /* 0x000000ffff067224 */ /* 0x000fe400078e0010 */
[----:B------:R-:W-:-:S05]  /*0670*/  IMAD.MOV.U32 R7, RZ, RZ, R17 ;  /* 0x000000ffff077224 */ /* 0x000fca00078e0011 */
[----:B------:R-:W1:Y:S08]  /*0680*/  LDC R0, c[0x0][0x630] ;  /* 0x00018c00ff007b82 */ /* 0x000e700000000800 */
[----:B------:R-:W2:Y:S01]  /*0690*/  LDC.64 R20, c[0x0][0x620] ;  /* 0x00018800ff147b82 */ /* 0x000ea20000000a00 */
[----:B0-----:R-:W-:-:S04]  /*06a0*/  ISETP.NE.U32.AND P0, PT, R14, RZ, PT ;  /* 0x000000ff0e00720c */ /* 0x001fc80003f05070 */
[----:B------:R-:W-:-:S13]  /*06b0*/  ISETP.NE.AND.EX P0, PT, R15, RZ, PT, P0 ;  /* 0x000000ff0f00720c */ /* 0x000fda0003f05300 */
[----:B-12---:R-:W-:Y:S05]  /*06c0*/  @!P0 BRA `(.L_x_5) ;  /* 0x0000000000288947 */ /* 0x006fea0003800000 */
[----:B------:R-:W0:Y:S02]  /*06d0*/  LDC R11, c[0x0][0x634] ;  /* 0x00018d00ff0b7b82 */ /* 0x000e240000000800 */
[----:B0-----:R-:W-:-:S05]  /*06e0*/  IADD3 R11, P0, R16, R11, RZ ;  /* 0x0000000b100b7210 */ /* 0x001fca0007f1e0ff */
[----:B------:R-:W-:-:S04]  /*06f0*/  IMAD.X R13, RZ, RZ, R17, P0 ;  /* 0x000000ffff0d7224 */ /* 0x000fc800000e0611 */
[----:B------:R-:W-:-:S04]  /*0700*/  IMAD.WIDE.U32 R6, R13, R14, RZ ;  /* 0x0000000e0d067225 */ /* 0x000fc800078e00ff */
[----:B------:R-:W-:-:S04]  /*0710*/  IMAD.WIDE.U32 R8, P0, R11, R15, R6 ;  /* 0x0000000f0b087225 */ /* 0x000fc80007800006 */
[----:B------:R-:W-:-:S04]  /*0720*/  IMAD.WIDE.U32 R6, R11, R14, RZ ;  /* 0x0000000e0b067225 */ /* 0x000fc800078e00ff */
[----:B------:R-:W-:Y:S01]  /*0730*/  IMAD.X R11, RZ, RZ, RZ, P0 ;  /* 0x000000ffff0b7224 */ /* 0x000fe200000e06ff */
[----:B------:R-:W-:Y:S01]  /*0740*/  IADD3 RZ, P0, R7, R8, RZ ;  /* 0x0000000807ff7210 */ /* 0x000fe20007f1e0ff */
[----:B------:R-:W-:-:S04]  /*0750*/  IMAD.MOV.U32 R10, RZ, RZ, R9 ;  /* 0x000000ffff0a7224 */ /* 0x000fc800078e0009 */
[----:B------:R-:W-:-:S08]  /*0760*/  IMAD.WIDE.U32.X R6, R13, R15, R10, P0 ;  /* 0x0000000f0d067225 */ /* 0x000fd000000e040a */
.L_x_5:
[-CC-:B------:R-:W-:Y:S01]  /*0770*/  SHF.R.U64 R23, R6, R0.reuse, R7.reuse ;  /* 0x0000000006177219 */ /* 0x180fe20000001207 */
[----:B------:R-:W0:Y:S01]  /*0780*/  LDC R10, c[0x0][0x618] ;  /* 0x00018600ff0a7b82 */ /* 0x000e220000000800 */
[----:B------:R-:W-:Y:S01]  /*0790*/  SHF.R.U32.HI R5, RZ, R0, R7 ;  /* 0x00000000ff057219 */ /* 0x000fe20000011607 */
[----:B------:R-:W-:Y:S01]  /*07a0*/  ULDC UR4, c[0x0][0x150] ;  /* 0x0000540000047ab9 */ /* 0x000fe20000000800 */
[----:B------:R-:W-:Y:S02]  /*07b0*/  IADD3 R9, P0, RZ, -R23, RZ ;  /* 0x80000017ff097210 */ /* 0x000fe40007f1e0ff */
[----:B------:R-:W-:-:S03]  /*07c0*/  I2FP.F32.U32 R0, R4 ;  /* 0x0000000400007245 */ /* 0x000fc60000201000 */
[----:B------:R-:W1:Y:S01]  /*07d0*/  LDC.64 R28, c[0x0][0x640] ;  /* 0x00019000ff1c7b82 */ /* 0x000e620000000a00 */
[----:B------:R-:W-:Y:S02]  /*07e0*/  IMAD.X R11, RZ, RZ, ~R5, P0 ;  /* 0x000000ffff0b7224 */ /* 0x000fe400000e0e05 */
[----:B------:R-:W-:Y:S01]  /*07f0*/  FMUL R0, R0, UR4 ;  /* 0x0000000400007c20 */ /* 0x000fe20008400000 */
[----:B------:R-:W-:Y:S01]  /*0800*/  IMAD.WIDE.U32 R6, R9, R20, R16 ;  /* 0x0000001409067225 */ /* 0x000fe200078e0010 */
[----:B------:R-:W-:-:S03]  /*0810*/  ULDC UR4, c[0x0][0x154] ;  /* 0x0000550000047ab9 */ /* 0x000fc60000000800 */
[----:B------:R-:W-:Y:S01]  /*0820*/  IMAD R8, R11, R20, RZ ;  /* 0x000000140b087224 */ /* 0x000fe200078e02ff */
[----:B------:R-:W2:Y:S01]  /*0830*/  LDC R5, c[0x0][0x144] ;  /* 0x00005100ff057b82 */ /* 0x000ea20000000800 */
[----:B------:R-:W3:Y:S02]  /*0840*/  F2I.U32.TRUNC.NTZ R0, R0 ;  /* 0x0000000000007305 */ /* 0x000ee4000020f000 */
[----:B------:R-:W-:-:S04]  /*0850*/  IMAD R9, R9, R21, R8 ;  /* 0x0000001509097224 */ /* 0x000fc800078e0208 */
[----:B------:R-:W-:Y:S01]  /*0860*/  IMAD.IADD R7, R7, 0x1, R9 ;  /* 0x0000000107077824 */ /* 0x000fe200078e0209 */
[----:B------:R-:W4:Y:S01]  /*0870*/  LDC R12, c[0x0][0x608] ;  /* 0x00018200ff0c7b82 */ /* 0x000f220000000800 */
[----:B------:R-:W-:-:S03]  /*0880*/  IMAD.MOV.U32 R9, RZ, RZ, -0x1 ;  /* 0xffffffffff097424 */ /* 0x000fc600078e00ff */
[-CC-:B0-----:R-:W-:Y:S02]  /*0890*/  SHF.R.U64 R20, R6, R10.reuse, R7.reuse ;  /* 0x0000000a06147219 */ /* 0x181fe40000001207 */
[----:B------:R-:W-:Y:S02]  /*08a0*/  I2FP.F32.U32 R6, R3 ;  /* 0x0000000300067245 */ /* 0x000fe40000201000 */
[----:B------:R-:W0:Y:S01]  /*08b0*/  LDC R26, c[0x0][0x658] ;  /* 0x00019600ff1a7b82 */ /* 0x000e220000000800 */
[----:B-1----:R-:W-:Y:S01]  /*08c0*/  ISETP.NE.U32.AND P0, PT, R28, RZ, PT ;  /* 0x000000ff1c00720c */ /* 0x002fe20003f05070 */
[----:B---3--:R-:W-:Y:S01]  /*08d0*/  IMAD.MOV R8, RZ, RZ, -R0 ;  /* 0x000000ffff087224 */ /* 0x008fe200078e0a00 */
[----:B------:R-:W-:Y:S01]  /*08e0*/  SHF.R.U32.HI R7, RZ, R10, R7 ;  /* 0x0000000aff077219 */ /* 0x000fe20000011607 */
[----:B------:R-:W-:Y:S01]  /*08f0*/  FMUL R6, R6, UR4 ;  /* 0x0000000406067c20 */ /* 0x000fe20008400000 */
[----:B------:R-:W-:-:S03]  /*0900*/  ISETP.NE.AND.EX P0, PT, R29, RZ, PT, P0 ;  /* 0x000000ff1d00720c */ /* 0x000fc60003f05300 */
[----:B------:R-:W1:Y:S01]  /*0910*/  LDC R14, c[0x0][0x148] ;  /* 0x00005200ff0e7b82 */ /* 0x000e620000000800 */
[----:B--2---:R-:W-:-:S07]  /*0920*/  IMAD R0, R5, R8, R4 ;  /* 0x0000000805007224 */ /* 0x004fce00078e0204 */
[----:B------:R-:W2:Y:S01]  /*0930*/  LDC R24, c[0x0][0x600] ;  /* 0x00018000ff187b82 */ /* 0x000ea20000000800 */
[-CC-:B----4-:R-:W-:Y:S02]  /*0940*/  SHF.R.U64 R30, R20, R12.reuse, R7.reuse ;  /* 0x0000000c141e7219 */ /* 0x190fe40000001207 */
[----:B------:R-:W-:Y:S01]  /*0950*/  SHF.R.U32.HI R5, RZ, R12, R7 ;  /* 0x0000000cff057219 */ /* 0x000fe20000011607 */
[----:B------:R-:W-:Y:S01]  /*0960*/  IMAD.MOV.U32 R7, RZ, RZ, 0x1 ;  /* 0x00000001ff077424 */ /* 0x000fe200078e00ff */
[----:B------:R3:W4:Y:S03]  /*0970*/  F2I.U32.TRUNC.NTZ R12, R6 ;  /* 0x00000006000c7305 */ /* 0x000726000020f000 */
[----:B------:R-:W1:Y:S01]  /*0980*/  LDC R15, c[0x0][0x648] ;  /* 0x00019200ff0f7b82 */ /* 0x000e620000000800 */
[-C--:B0-----:R-:W-:Y:S02]  /*0990*/  SHF.L.U32 R4, R9, R26.reuse, RZ ;  /* 0x0000001a09047219 */ /* 0x081fe400000006ff */
[----:B------:R-:W-:-:S02]  /*09a0*/  SHF.R.U64 R32, R30, R26, R5 ;  /* 0x0000001a1e207219 */ /* 0x000fc40000001205 */
[----:B------:R-:W-:Y:S02]  /*09b0*/  LOP3.LUT R11, RZ, R4, RZ, 0x33, !PT ;  /* 0x00000004ff0b7212 */ /* 0x000fe400078e33ff */
[-C--:B------:R-:W-:Y:S01]  /*09c0*/  SHF.R.U32.HI R5, RZ, R26.reuse, R5 ;  /* 0x0000001aff057219 */ /* 0x080fe20000011605 */
[----:B------:R-:W0:Y:S01]  /*09d0*/  LDC R21, c[0x0][0x638] ;  /* 0x00018e00ff157b82 */ /* 0x000e220000000800 */
[----:B------:R-:W-:Y:S01]  /*09e0*/  SHF.L.U32 R10, R7, R26, RZ ;  /* 0x0000001a070a7219 */ /* 0x000fe200000006ff */
[----:B------:R-:W-:-:S06]  /*09f0*/  IMAD.MOV.U32 R4, RZ, RZ, R32 ;  /* 0x000000ffff047224 */ /* 0x000fcc00078e0020 */
[----:B------:R-:W0:Y:S01]  /*0a00*/  LDC R122, c[0x0][0x610] ;  /* 0x00018400ff7a7b82 */ /* 0x000e220000000800 */
[----:B---34-:R-:W-:Y:S05]  /*0a10*/  @!P0 BRA `(.L_x_6) ;  /* 0x0000000000288947 */ /* 0x018fea0003800000 */
[----:B------:R-:W3:Y:S02]  /*0a20*/  LDC R9, c[0x0][0x64c] ;  /* 0x00019300ff097b82 */ /* 0x000ee40000000800 */
[----:B---3--:R-:W-:-:S05]  /*0a30*/  IADD3 R9, P0, R32, R9, RZ ;  /* 0x0000000920097210 */ /* 0x008fca0007f1e0ff */
        /* <DEDUP_REMOVED lines=8> */
.L_x_6:
[----:B-1----:R-:W-:Y:S01]  /*0ac0*/  SHF.R.U64 R4, R4, R15, R5 ;  /* 0x0000000f04047219 */ /* 0x002fe20000001205 */
[----:B--2---:R-:W-:Y:S01]  /*0ad0*/  VIADD R5, R24, 0xffffffff ;  /* 0xffffffff18057836 */ /* 0x004fe20000000000 */
[----:B------:R-:W-:Y:S01]  /*0ae0*/  LOP3.LUT R11, R30, R11, RZ, 0xc0, !PT ;  /* 0x0000000b1e0b7212 */ /* 0x000fe200078ec0ff */
[----:B------:R-:W-:Y:S02]  /*0af0*/  IMAD.MOV R12, RZ, RZ, -R12 ;  /* 0x000000ffff0c7224 */ /* 0x000fe400078e0a0c */
[----:B------:R-:W-:Y:S01]  /*0b00*/  IMAD.MOV R6, RZ, RZ, -R4 ;  /* 0x000000ffff067224 */ /* 0x000fe200078e0a04 */
[----:B------:R-:W-:Y:S01]  /*0b10*/  LOP3.LUT R5, R20, R5, RZ, 0xc0, !PT ;  /* 0x0000000514057212 */ /* 0x000fe200078ec0ff */
[----:B------:R-:W-:Y:S02]  /*0b20*/  @P3 IMAD R0, R14, R12, R3 ;  /* 0x0000000c0e003224 */ /* 0x000fe400078e0203 */
[----:B------:R-:W-:Y:S02]  /*0b30*/  IMAD R11, R10, R4, R11 ;  /* 0x000000040a0b7224 */ /* 0x000fe400078e020b */
[----:B0-----:R-:W-:-:S02]  /*0b40*/  IMAD R3, R6, R21, R32 ;  /* 0x0000001506037224 */ /* 0x001fc400078e0220 */
[----:B------:R-:W-:Y:S02]  /*0b50*/  IMAD R122, R11, R122, R0 ;  /* 0x0000007a0b7a7224 */ /* 0x000fe400078e0200 */
[----:B------:R-:W-:Y:S02]  /*0b60*/  IMAD R3, R3, R24, R5 ;  /* 0x0000001803037224 */ /* 0x000fe400078e0205 */
[----:B------:R-:W-:-:S03]  /*0b70*/  IMAD.MOV.U32 R0, RZ, RZ, 0x1 ;  /* 0x00000001ff007424 */ /* 0x000fc600078e00ff */
[----:B------:R-:W-:Y:S02]  /*0b80*/  SEL R123, R3, R122, !P3 ;  /* 0x0000007a037b7207 */ /* 0x000fe40005800000 */
[----:B------:R-:W-:-:S07]  /*0b90*/  SEL R122, R122, R3, !P3 ;  /* 0x000000037a7a7207 */ /* 0x000fce0005800000 */
.L_x_4:
[----:B------:R-:W-:-:S08]  /*0ba0*/  NOP ;  /* 0x0000000000007918 */ /* 0x000fd00000000000 */
[----:B------:R-:W0:Y:S02]  /*0bb0*/  USETMAXREG.TRY_ALLOC.CTAPOOL UP0, 0xe8 ;  /* 0x000000e8000079c8 */ /* 0x000e240008000600 */
[----:B0-----:R-:W-:-:S13]  /*0bc0*/  PLOP3.LUT P0, PT, PT, PT, UP0, 0x80, 0x0 ;  /* 0x000000000000781c */ /* 0x001fda0003f0f008 */
[----:B------:R-:W-:Y:S05]  /*0bd0*/  @!P0 BRA `(.L_x_4) ;  /* 0xfffffffc00f08947 */ /* 0x000fea000383ffff */
[----:B------:R-:W-:Y:S01]  /*0be0*/  ULDC.64 UR4, c[0x0][0x598] ;  /* 0x0001660000047ab9 */ /* 0x000fe20000000a00 */
[----:B------:R-:W-:Y:S01]  /*0bf0*/  ULDC.64 UR36, c[0x0][0x208] ;  /* 0x0000820000247ab9 */ /* 0x000fe20000000a00 */
[----:B------:R-:W-:-:S04]  /*0c00*/  ISETP.NE.U32.AND P0, PT, RZ, UR4, PT ;  /* 0x00000004ff007c0c */ /* 0x000fc8000bf05070 */
[----:B------:R-:W-:-:S13]  /*0c10*/  ISETP.NE.AND.EX P0, PT, RZ, UR5, PT, P0 ;  /* 0x00000005ff007c0c */ /* 0x000fda000bf05300 */
[----:B------:R-:W-:Y:S05]  /*0c20*/  @!P0 BRA `(.L_x_7) ;  /* 0x00000000001c8947 */ /* 0x000fea0003800000 */
[----:B------:R-:W0:Y:S02]  /*0c30*/  LDC.64 R4, c[0x0][0x598] ;  /* 0x00016600ff047b82 */ /* 0x000e240000000a00 */
[----:B0-----:R-:W2:Y:S02]  /*0c40*/  LDG.E.64 R4, desc[UR36][R4.64] ;  /* 0x0000002404047981 */ /* 0x001ea4000c1e1b00 */
[----:B--2---:R-:W-:-:S04]  /*0c50*/  ISETP.NE.U32.AND P0, PT, R4, RZ, PT ;  /* 0x000000ff0400720c */ /* 0x004fc80003f05070 */
[----:B------:R-:W-:-:S13]  /*0c60*/  ISETP.NE.AND.EX P0, PT, R5, RZ, PT, P0 ;  /* 0x000000ff0500720c */ /* 0x000fda0003f05300 */
[----:B------:R-:W-:Y:S05]  /*0c70*/  @!P0 BRA `(.L_x_7) ;  /* 0x0000000000088947 */ /* 0x000fea0003800000 */
[----:B------:R0:W5:Y:S01]  /*0c80*/  LD.E R120, desc[UR36][R4.64] ;  /* 0x0000002404787980 */ /* 0x000162000c101900 */
[----:B------:R-:W-:Y:S05]  /*0c90*/  BRA `(.L_x_8) ;  /* 0x0000000000247947 */ /* 0x000fea0003800000 */
.L_x_7:
[----:B------:R-:W-:Y:S02]  /*0ca0*/  ULDC.64 UR4, c[0x0][0x588] ;  /* 0x0001620000047ab9 */ /* 0x000fe40000000a00 */
[----:B------:R-:W-:-:S04]  /*0cb0*/  ISETP.NE.U32.AND P0, PT, RZ, UR4, PT ;  /* 0x00000004ff007c0c */ /* 0x000fc8000bf05070 */
[----:B------:R-:W-:-:S13]  /*0cc0*/  ISETP.NE.AND.EX P0, PT, RZ, UR5, PT, P0 ;  /* 0x00000005ff007c0c */ /* 0x000fda000bf05300 */
[----:B------:R-:W-:Y:S05]  /*0cd0*/  @!P0 BRA `(.L_x_9) ;  /* 0x00000000000c8947 */ /* 0x000fea0003800000 */
[----:B------:R-:W0:Y:S02]  /*0ce0*/  LDC.64 R120, c[0x0][0x588] ;  /* 0x00016200ff787b82 */ /* 0x000e240000000a00 */
[----:B0-----:R1:W5:Y:S01]  /*0cf0*/  LDG.E R120, desc[UR36][R120.64] ;  /* 0x0000002478787981 */ /* 0x001362000c1e1900 */
[----:B------:R-:W-:Y:S05]  /*0d00*/  BRA `(.L_x_8) ;  /* 0x0000000000087947 */ /* 0x000fea0003800000 */
.L_x_9:
[----:B------:R-:W-:Y:S02]  /*0d10*/  ULDC UR4, c[0x0][0x580] ;  /* 0x0001600000047ab9 */ /* 0x000fe40000000800 */
[----:B------:R-:W-:-:S07]  /*0d20*/  IMAD.U32 R120, RZ, RZ, UR4 ;  /* 0x00000004ff787e24 */ /* 0x000fce000f8e00ff */
.L_x_8:
[----:B------:R-:W-:Y:S02]  /*0d30*/  ULDC.64 UR4, c[0x0][0x5a0] ;  /* 0x0001680000047ab9 */ /* 0x000fe40000000a00 */
[----:B------:R-:W-:-:S04]  /*0d40*/  ISETP.NE.U32.AND P0, PT, RZ, UR4, PT ;  /* 0x00000004ff007c0c */ /* 0x000fc8000bf05070 */
[----:B------:R-:W-:-:S13]  /*0d50*/  ISETP.NE.AND.EX P0, PT, RZ, UR5, PT, P0 ;  /* 0x00000005ff007c0c */ /* 0x000fda000bf05300 */
[----:B------:R-:W-:Y:S05]  /*0d60*/  @!P0 BRA `(.L_x_10) ;  /* 0x00000000001c8947 */ /* 0x000fea0003800000 */
[----:B0-----:R-:W0:Y:S02]  /*0d70*/  LDC.64 R4, c[0x0][0x5a0] ;  /* 0x00016800ff047b82 */ /* 0x001e240000000a00 */
[----:B0-----:R-:W2:Y:S02]  /*0d80*/  LDG.E.64 R4, desc[UR36][R4.64] ;  /* 0x0000002404047981 */ /* 0x001ea4000c1e1b00 */
[----:B--2---:R-:W-:-:S04]  /*0d90*/  ISETP.NE.U32.AND P0, PT, R4, RZ, PT ;  /* 0x000000ff0400720c */ /* 0x004fc80003f05070 */
[----:B------:R-:W-:-:S13]  /*0da0*/  ISETP.NE.AND.EX P0, PT, R5, RZ, PT, P0 ;  /* 0x000000ff0500720c */ /* 0x000fda0003f05300 */
[----:B------:R-:W-:Y:S05]  /*0db0*/  @!P0 BRA `(.L_x_10) ;  /* 0x0000000000088947 */ /* 0x000fea0003800000 */
[----:B-1----:R0:W5:Y:S01]  /*0dc0*/  LD.E R121, desc[UR36][R4.64] ;  /* 0x0000002404797980 */ /* 0x002162000c101900 */
[----:B------:R-:W-:Y:S05]  /*0dd0*/  BRA `(.L_x_11) ;  /* 0x0000000000247947 */ /* 0x000fea0003800000 */
.L_x_10:
[----:B------:R-:W-:Y:S02]  /*0de0*/  ULDC.64 UR4, c[0x0][0x590] ;  /* 0x0001640000047ab9 */ /* 0x000fe40000000a00 */
[----:B------:R-:W-:-:S04]  /*0df0*/  ISETP.NE.U32.AND P0, PT, RZ, UR4, PT ;  /* 0x00000004ff007c0c */ /* 0x000fc8000bf05070 */
[----:B------:R-:W-:-:S13]  /*0e00*/  ISETP.NE.AND.EX P0, PT, RZ, UR5, PT, P0 ;  /* 0x00000005ff007c0c */ /* 0x000fda000bf05300 */
[----:B------:R-:W-:Y:S05]  /*0e10*/  @!P0 BRA `(.L_x_12) ;  /* 0x00000000000c8947 */ /* 0x000fea0003800000 */
[----:B0-----:R-:W1:Y:S02]  /*0e20*/  LDC.64 R4, c[0x0][0x590] ;  /* 0x00016400ff047b82 */ /* 0x001e640000000a00 */
[----:B-1----:R1:W5:Y:S01]  /*0e30*/  LDG.E R121, desc[UR36][R4.64] ;  /* 0x0000002404797981 */ /* 0x002362000c1e1900 */
[----:B------:R-:W-:Y:S05]  /*0e40*/  BRA `(.L_x_11) ;  /* 0x0000000000087947 */ /* 0x000fea0003800000 */
.L_x_12:
[----:B------:R-:W-:Y:S02]  /*0e50*/  ULDC UR4, c[0x0][0x584] ;  /* 0x0001610000047ab9 */ /* 0x000fe40000000800 */
[----:B-1----:R-:W-:-:S07]  /*0e60*/  IMAD.U32 R121, RZ, RZ, UR4 ;  /* 0x00000004ff797e24 */ /* 0x002fce000f8e00ff */
.L_x_11:
[----:B------:R-:W-:-:S13]  /*0e70*/  LOP3.LUT P0, RZ, R0, 0xff, RZ, 0xc0, !PT ;  /* 0x000000ff00ff7812 */ /* 0x000fda000780c0ff */
[----:B------:R-:W-:Y:S05]  /*0e80*/  @!P0 EXIT ;  /* 0x000000000000894d */ /* 0x000fea0003800000 */
[----:B------:R-:W-:Y:S01]  /*0e90*/  ULDC UR4, c[0x0][0x28c] ;  /* 0x0000a30000047ab9 */ /* 0x000fe20000000800 */
[----:B------:R-:W-:Y:S01]  /*0ea0*/  LOP3.LUT R132, R19, 0x1, RZ, 0xfc, !PT ;  /* 0x0000000113847812 */ /* 0x000fe200078efcff */
[----:B------:R-:W-:Y:S01]  /*0eb0*/  UIADD3 UR4, UR4, 0x3f, URZ ;  /* 0x0000003f04047890 */ /* 0x000fe2000fffe03f */
[----:B------:R-:W-:Y:S01]  /*0ec0*/  UMOV UR38, URZ ;  /* 0x0000003f00267c82 */ /* 0x000fe20008000000 */
[----:B------:R-:W-:Y:S02]  /*0ed0*/  UMOV UR39, URZ ;  /* 0x0000003f00277c82 */ /* 0x000fe40008000000 */
[----:B------:R-:W-:-:S04]  /*0ee0*/  USHF.R.S32.HI UR5, URZ, 0x1f, UR4 ;  /* 0x0000001f3f057899 */ /* 0x000fc80008011404 */
[----:B------:R-:W-:-:S04]  /*0ef0*/  ULEA.HI UR5, UR5, UR4, URZ, 0x6 ;  /* 0x0000000405057291 */ /* 0x000fc8000f8f303f */
[----:B------:R-:W-:-:S12]  /*0f00*/  USHF.R.S32.HI UR40, URZ, 0x6, UR5 ;  /* 0x000000063f287899 */ /* 0x000fd80008011405 */
.L_x_210:
[----:B------:R-:W-:Y:S01]  /*0f10*/  LOP3.LUT R0, R18, 0x80, RZ, 0xc0, !PT ;  /* 0x0000008012007812 */ /* 0x000fe200078ec0ff */
[----:B--2---:R-:W2:Y:S01]  /*0f20*/  S2UR UR6, SR_CgaCtaId ;  /* 0x00000000000679c3 */ /* 0x004ea20000008800 */
[----:B------:R-:W-:Y:S02]  /*0f30*/  UMOV UR41, 0x400 ;  /* 0x0000040000297882 */ /* 0x000fe40000000000 */
[----:B------:R-:W-:-:S06]  /*0f40*/  SHF.R.U32.HI R0, RZ, 0x7, R0 ;  /* 0x00000007ff007819 */ /* 0x000fcc0000011600 */
[----:B---3--:R-:W3:Y:S01]  /*0f50*/  SHFL.IDX PT, R0, R0, RZ, 0x1f ;  /* 0x00001fff00007589 */ /* 0x008ee200000e0000 */
[----:B--2---:R-:W-:Y:S01]  /*0f60*/  ULEA UR41, UR6, UR41, 0x18 ;  /* 0x0000002906297291 */ /* 0x004fe2000f8ec03f */
[----:B---3--:R-:W-:-:S13]  /*0f70*/  R2UR UR4, R0 ;  /* 0x00000000000472ca */ /* 0x008fda00000e0000 */
[----:B------:R-:W-:-:S04]  /*0f80*/  ULEA.HI UR5, UR4, UR4, URZ, 0x1 ;  /* 0x0000000404057291 */ /* 0x000fc8000f8f083f */
[----:B------:R-:W-:-:S04]  /*0f90*/  ULOP3.LUT UR5, UR5, 0x7fffe, URZ, 0xc0, !UPT ;  /* 0x0007fffe05057892 */ /* 0x000fc8000f8ec03f */
[----:B------:R-:W-:-:S03]  /*0fa0*/  UIADD3 UR5, UR4, -UR5, URZ ;  /* 0x8000000504057290 */ /* 0x000fc6000fffe03f */
[----:B------:R-:W-:Y:S01]  /*0fb0*/  ULDC UR4, c[0x0][0x28c] ;  /* 0x0000a30000047ab9 */ /* 0x000fe20000000800 */
[----:B------:R-:W-:Y:S01]  /*0fc0*/  ULEA UR5, UR5, UR41, 0xd ;  /* 0x0000002905057291 */ /* 0x000fe2000f8e683f */
[----:B------:R-:W-:-:S03]  /*0fd0*/  ISETP.LT.AND P0, PT, RZ, UR4, PT ;  /* 0x00000004ff007c0c */ /* 0x000fc6000bf01270 */
[----:B------:R-:W-:-:S04]  /*0fe0*/  UIADD3 UR5, UR5, 0x100, URZ ;  /* 0x0000010005057890 */ /* 0x000fc8000fffe03f */
[----:B------:R-:W-:-:S04]  /*0ff0*/  USHF.R.U32.HI UR5, URZ, 0x4, UR5 ;  /* 0x000000043f057899 */ /* 0x000fc80008011605 */
[----:B------:R-:W-:Y:S02]  /*1000*/  ULOP3.LUT UR42, UR5, 0x3fff, URZ, 0xc0, !UPT ;  /* 0x00003fff052a7892 */ /* 0x000fe4000f8ec03f */
[----:B-1--45:R-:W-:Y:S10]  /*1010*/  @P0 BRA `(.L_x_13) ;  /* 0x0000000000400947 */ /* 0x032ff40003800000 */
[----:B------:R-:W-:Y:S01]  /*1020*/  MOV R0, 0x0 ;  /* 0x0000000000007802 */ /* 0x000fe20000000f00 */
[----:B------:R-:W-:Y:S01]  /*1030*/  ULDC.64 UR4, c[0x4][0x68] ;  /* 0x01001a0000047ab9 */ /* 0x000fe20000000a00 */
[----:B------:R-:W-:Y:S01]  /*1040*/  ULDC.64 UR6, c[0x4][0x8] ;  /* 0x0100020000067ab9 */ /* 0x000fe20000000a00 */
[----:B01----:R-:W-:Y:S01]  /*1050*/  IMAD.U32 R4, RZ, RZ, UR4 ;  /* 0x00000004ff047e24 */ /* 0x003fe2000f8e00ff */
[----:B------:R0:W1:Y:S01]  /*1060*/  LDC.64 R14, c[0x4][R0] ;  /* 0x01000000000e7b82 */ /* 0x0000620000000a00 */
[----:B------:R-:W-:Y:S01]  /*1070*/  IMAD.U32 R5, RZ, RZ, UR5 ;  /* 0x00000005ff057e24 */ /* 0x000fe2000f8e00ff */
[----:B------:R-:W-:Y:S01]  /*1080*/  ULDC.64 UR4, c[0x4][0x70] ;  /* 0x01001c0000047ab9 */ /* 0x000fe20000000a00 */
[----:B------:R-:W-:Y:S02]  /*1090*/  IMAD.U32 R10, RZ, RZ, UR6 ;  /* 0x00000006ff0a7e24 */ /* 0x000fe4000f8e00ff */
[----:B------:R-:W-:Y:S02]  /*10a0*/  IMAD.U32 R6, RZ, RZ, UR4 ;  /* 0x00000004ff067e24 */ /* 0x000fe4000f8e00ff */
[----:B------:R-:W-:-:S02]  /*10b0*/  IMAD.U32 R7, RZ, RZ, UR5 ;  /* 0x00000005ff077e24 */ /* 0x000fc4000f8e00ff */
[----:B------:R-:W-:Y:S02]  /*10c0*/  IMAD.U32 R11, RZ, RZ, UR7 ;  /* 0x00000007ff0b7e24 */ /* 0x000fe4000f8e00ff */
[----:B------:R-:W-:Y:S02]  /*10d0*/  IMAD.MOV.U32 R8, RZ, RZ, 0x1e1 ;  /* 0x000001e1ff087424 */ /* 0x000fe400078e00ff */
[----:B------:R-:W-:Y:S02]  /*10e0*/  IMAD.MOV.U32 R12, RZ, RZ, 0x1 ;  /* 0x00000001ff0c7424 */ /* 0x000fe400078e00ff */
[----:B0-----:R-:W-:-:S07]  /*10f0*/  IMAD.MOV.U32 R13, RZ, RZ, RZ ;  /* 0x000000ffff0d7224 */ /* 0x001fce00078e00ff */
[----:B------:R-:W-:-:S07]  /*1100*/  LEPC R20, `(.L_x_13) ;  /* 0x000000001014794e */ /* 0x000fce0000000000 */
[----:B-1---5:R-:W-:Y:S05]  /*1110*/  CALL.ABS.NOINC R14 ;  /* 0x000000000e007343 */ /* 0x022fea0003c00000 */
.L_x_13:
[----:B------:R-:W-:-:S13]  /*1120*/  ISETP.NE.AND P0, PT, R132, 0x3, PT ;  /* 0x000000038400780c */ /* 0x000fda0003f05270 */
[----:B------:R-:W-:Y:S05]  /*1130*/  @!P0 BRA `(.L_x_14) ;  /* 0x0000000000048947 */ /* 0x000fea0003800000 */
[----:B------:R-:W-:Y:S01]  /*1140*/  BPT.TRAP 0x1 ;  /* 0x000000040000795c */ /* 0x000fe20000300000 */
.L_x_14:
[----:B------:R-:W-:Y:S02]  /*1150*/  IMAD.U32 R3, RZ, RZ, UR39 ;  /* 0x00000027ff037e24 */ /* 0x000fe4000f8e00ff */
[----:B------:R-:W-:-:S03]  /*1160*/  IMAD.U32 R0, RZ, RZ, UR38 ;  /* 0x00000026ff007e24 */ /* 0x000fc6000f8e00ff */
[----:B------:R-:W-:Y:S02]  /*1170*/  LEA R3, R3, UR41, 0x3 ;  /* 0x0000002903037c11 */ /* 0x000fe4000f8e18ff */
[----:B------:R-:W-:-:S04]  /*1180*/  SHF.L.U32 R0, R0, 0x1f, RZ ;  /* 0x0000001f00007819 */ /* 0x000fc800000006ff */
[----:B------:R2:W3:Y:S01]  /*1190*/  SYNCS.PHASECHK.TRANS64.TRYWAIT P1, [R3+URZ], R0 ;  /* 0x00000000030075a7 */ /* 0x0004e2000802017f */
[----:B------:R-:W-:Y:S05]  /*11a0*/  @!P0 BRA `(.L_x_15) ;  /* 0x0000000000048947 */ /* 0x000fea0003800000 */
[----:B------:R-:W-:Y:S01]  /*11b0*/  BPT.TRAP 0x1 ;  /* 0x000000040000795c */ /* 0x000fe20000300000 */
.L_x_15:
[----:B---3--:R-:W-:Y:S05]  /*11c0*/  @P1 BRA `(.L_x_16) ;  /* 0x0000000000081947 */ /* 0x008fea0003800000 */
[----:B------:R-:W3:Y:S02]  /*11d0*/  SYNCS.PHASECHK.TRANS64.TRYWAIT P1, [R3+URZ], R0 ;  /* 0x00000000030075a7 */ /* 0x000ee4000802017f */
[----:B---3--:R-:W-:Y:S05]  /*11e0*/  @!P1 BRA `(.L_x_17) ;  /* 0x000000a8009c9947 */ /* 0x008fea0003800000 */
.L_x_16:
[----:B------:R-:W-:-:S04]  /*11f0*/  UISETP.LT.AND UP0, UPT, UR40, 0x1, UPT ;  /* 0x000000012800788c */ /* 0x000fc8000bf01270 */
[----:B------:R-:W-:-:S06]  /*1200*/  USEL UR4, UR40, 0x1, UP0 ;  /* 0x0000000128047887 */ /* 0x000fcc0008000000 */
[----:B--23--:R-:W-:Y:S01]  /*1210*/  IMAD.U32 R0, RZ, RZ, UR4 ;  /* 0x00000004ff007e24 */ /* 0x00cfe2000f8e00ff */
[----:B------:R-:W-:Y:S05]  /*1220*/  WARPSYNC.ALL ;  /* 0x0000000000007948 */ /* 0x000fea0003800000 */
[----:B------:R-:W-:-:S04]  /*1230*/  IADD3 R0, -R0, UR40, RZ ;  /* 0x0000002800007c10 */ /* 0x000fc8000fffe1ff */
[----:B------:R-:W-:Y:S01]  /*1240*/  ISETP.GE.AND P1, PT, R0, 0x1, PT ;  /* 0x000000010000780c */ /* 0x000fe20003f26270 */
[----:B------:R-:W-:Y:S01]  /*1250*/  UIADD3 UR4, UR41, 0x30100, URZ ;  /* 0x0003010029047890 */ /* 0x000fe2000fffe03f */
[----:B------:R-:W-:Y:S01]  /*1260*/  WARPGROUP.ARRIVE ;  /* 0x00000000000079c5 */ /* 0x000fe20000000000 */
[----:B------:R-:W-:Y:S01]  /*1270*/  UMOV UR17, 0x40000040 ;  /* 0x4000004000117882 */ /* 0x000fe20000000000 */
[----:B------:R-:W-:Y:S01]  /*1280*/  UMOV UR19, 0x40000040 ;  /* 0x4000004000137882 */ /* 0x000fe20000000000 */
[----:B------:R-:W-:Y:S01]  /*1290*/  USHF.R.U32.HI UR4, URZ, 0x4, UR4 ;  /* 0x000000043f047899 */ /* 0x000fe20008011604 */
[----:B------:R-:W-:Y:S01]  /*12a0*/  UMOV UR9, UR17 ;  /* 0x0000001100097c82 */ /* 0x000fe20008000000 */
[----:B------:R-:W-:Y:S02]  /*12b0*/  UMOV UR11, 0x40000040 ;  /* 0x40000040000b7882 */ /* 0x000fe40000000000 */
[----:B------:R-:W-:Y:S02]  /*12c0*/  ULOP3.LUT UR5, UR4, 0x3fff, URZ, 0xc0, !UPT ;  /* 0x00003fff04057892 */ /* 0x000fe4000f8ec03f */
[----:B------:R-:W-:-:S02]  /*12d0*/  ULOP3.LUT UR4, UR42, 0x10000, URZ, 0xfc, !UPT ;  /* 0x000100002a047892 */ /* 0x000fc4000f8efc3f */
[----:B------:R-:W-:Y:S02]  /*12e0*/  ULOP3.LUT UR5, UR5, 0x10000, URZ, 0xfc, !UPT ;  /* 0x0001000005057892 */ /* 0x000fe4000f8efc3f */
[----:B------:R-:W-:Y:S02]  /*12f0*/  ULEA UR6, UR39, UR4, 0xc ;  /* 0x0000000427067291 */ /* 0x000fe4000f8e603f */
[----:B------:R-:W-:Y:S01]  /*1300*/  UIMAD UR12, UR39, 0x180, UR5 ;  /* 0x00000180270c78a4 */ /* 0x000fe2000f8e0205 */
[----:B------:R-:W-:Y:S01]  /*1310*/  UMOV UR21, UR17 ;  /* 0x0000001100157c82 */ /* 0x000fe20008000000 */
[----:B------:R-:W-:Y:S02]  /*1320*/  UMOV UR23, 0x40000040 ;  /* 0x4000004000177882 */ /* 0x000fe40000000000 */
[----:B------:R-:W-:Y:S01]  /*1330*/  UIADD3 UR10, UR12, 0x80, URZ ;  /* 0x000000800c0a7890 */ /* 0x000fe2000fffe03f */
[----:B------:R-:W-:Y:S02]  /*1340*/  UMOV UR16, UR6 ;  /* 0x0000000600107c82 */ /* 0x000fe40008000000 */
[----:B------:R-:W-:Y:S01]  /*1350*/  UMOV UR18, UR12 ;  /* 0x0000000c00127c82 */ /* 0x000fe20008000000 */
[----:B------:R-:W-:Y:S01]  /*1360*/  UMOV UR8, UR16 ;  /* 0x0000001000087c82 */ /* 0x000fe20008000000 */
[----:B------:R-:W-:Y:S01]  /*1370*/  HGMMA.64x16x16.F32.BF16 R112, gdesc[UR16], RZ, !UPT, gsb0 ;  /* 0x00200000107079f0 */ /* 0x000fe2000c0018ff */
[----:B------:R-:W-:Y:S01]  /*1380*/  UIADD3 UR22, UR12, 0x100, URZ ;  /* 0x000001000c167890 */ /* 0x000fe2000fffe03f */
[----:B------:R-:W-:Y:S01]  /*1390*/  UMOV UR20, UR16 ;  /* 0x0000001000147c82 */ /* 0x000fe20008000000 */
[----:B------:R-:W-:-:S02]  /*13a0*/  UIADD3 UR7, UR6, 0x400, URZ ;  /* 0x0000040006077890 */ /* 0x000fc4000fffe03f */
[----:B------:R-:W-:Y:S01]  /*13b0*/  UIADD3 UR14, UR12, 0x86, URZ ;  /* 0x000000860c0e7890 */ /* 0x000fe2000fffe03f */
[----:B------:R-:W-:Y:S01]  /*13c0*/  UMOV UR15, 0x40000040 ;  /* 0x40000040000f7882 */ /* 0x000fe20000000000 */
[----:B------:R-:W-:Y:S02]  /*13d0*/  WARPGROUP.DEPBAR.LE gsb0, 0x0 ;  /* 0x00008000000079c5 */ /* 0x000fe40000010000 */
[----:B------:R-:W-:-:S06]  /*13e0*/  WARPGROUP.ARRIVE ;  /* 0x00000000000079c5 */ /* 0x000fcc0000000000 */
[----:B------:R-:W-:Y:S03]  /*13f0*/  HGMMA.64x16x16.F32.BF16 R80, gdesc[UR8], RZ, !UPT, gsb0 ;  /* 0x00200000085079f0 */ /* 0x000fe6000c0018ff */
[----:B------:R-:W-:Y:S02]  /*1400*/  WARPGROUP.DEPBAR.LE gsb0, 0x0 ;  /* 0x00008000000079c5 */ /* 0x000fe40000010000 */
[----:B------:R-:W-:-:S06]  /*1410*/  WARPGROUP.ARRIVE ;  /* 0x00000000000079c5 */ /* 0x000fcc0000000000 */
[----:B------:R-:W-:Y:S01]  /*1420*/  HGMMA.64x16x16.F32.BF16 R48, gdesc[UR20], RZ, !UPT, gsb0 ;  /* 0x00200000143079f0 */ /* 0x000fe2000c0018ff */
[----:B------:R-:W-:Y:S01]  /*1430*/  UMOV UR20, UR7 ;  /* 0x0000000700147c82 */ /* 0x000fe20008000000 */
[----:B------:R-:W-:Y:S01]  /*1440*/  UMOV UR21, 0x40000040 ;  /* 0x4000004000157882 */ /* 0x000fe20000000000 */
[----:B------:R-:W-:Y:S01]  /*1450*/  UMOV UR8, UR20 ;  /* 0x0000001400087c82 */ /* 0x000fe20008000000 */
[----:B------:R-:W-:Y:S01]  /*1460*/  UMOV UR9, UR21 ;  /* 0x0000001500097c82 */ /* 0x000fe20008000000 */
[----:B------:R-:W-:Y:S01]  /*1470*/  UMOV UR16, UR20 ;  /* 0x0000001400107c82 */ /* 0x000fe20008000000 */
[----:B------:R-:W-:Y:S01]  /*1480*/  UMOV UR17, UR21 ;  /* 0x0000001500117c82 */ /* 0x000fe20008000000 */
[----:B------:R-:W-:Y:S01]  /*1490*/  UIADD3 UR7, UR6, 0x800, URZ ;  /* 0x0000080006077890 */ /* 0x000fe2000fffe03f */
[----:B------:R-:W-:Y:S02]  /*14a0*/  WARPGROUP.DEPBAR.LE gsb0, 0x0 ;  /* 0x00008000000079c5 */ /* 0x000fe40000010000 */
[----:B------:R-:W-:-:S06]  /*14b0*/  WARPGROUP.ARRIVE ;  /* 0x00000000000079c5 */ /* 0x000fcc0000000000 */
[----:B------:R-:W-:Y:S03]  /*14c0*/  HGMMA.64x16x16.F32.BF16 R40, gdesc[UR20], RZ, !UPT, gsb0 ;  /* 0x00200000142879f0 */ /* 0x000fe6000c0018ff */
        /* <DEDUP_REMOVED lines=15> */
[----:B------:R-:W-:Y:S01]  /*15c0*/  HGMMA.64x16x16.F32.BF16 R96, gdesc[UR16], RZ, !UPT, gsb0 ;  /* 0x00200000106079f0 */ /* 0x000fe2000c0018ff */
        /* <DEDUP_REMOVED lines=12> */
[----:B------:R-:W-:Y:S01]  /*1690*/  UIADD3 UR7, UR6, 0x402, URZ ;  /* 0x0000040206077890 */ /* 0x000fe2000fffe03f */
[----:B------:R-:W-:Y:S02]  /*16a0*/  WARPGROUP.DEPBAR.LE gsb0, 0x0 ;  /* 0x00008000000079c5 */ /* 0x000fe40000010000 */
[----:B------:R-:W-:-:S06]  /*16b0*/  WARPGROUP.ARRIVE ;  /* 0x00000000000079c5 */ /* 0x000fcc0000000000 */
[----:B------:R-:W-:Y:S01]  /*16c0*/  HGMMA.64x16x16.F32.BF16 R24, gdesc[UR20], RZ, !UPT, gsb0 ;  /* 0x00200000141879f0 */ /* 0x000fe2000c0018ff */
[----:B------:R-:W-:Y:S01]  /*16d0*/  UMOV UR22, UR18 ;  /* 0x0000001200167c82 */ /* 0x000fe20008000000 */
[----:B------:R-:W-:Y:S01]  /*16e0*/  UMOV UR23, UR19 ;  /* 0x0000001300177c82 */ /* 0x000fe20008000000 */
[----:B------:R-:W-:Y:S01]  /*16f0*/  UIADD3 UR18, UR12, 0x2, URZ ;  /* 0x000000020c127890 */ /* 0x000fe2000fffe03f */
[----:B------:R-:W-:Y:S01]  /*1700*/  UMOV UR19, 0x40000040 ;  /* 0x4000004000137882 */ /* 0x000fe20000000000 */
[----:B------:R-:W-:Y:S02]  /*1710*/  WARPGROUP.DEPBAR.LE gsb0, 0x0 ;  /* 0x00008000000079c5 */ /* 0x000fe40000010000 */
[----:B------:R-:W-:-:S06]  /*1720*/  WARPGROUP.ARRIVE ;  /* 0x00000000000079c5 */ /* 0x000fcc0000000000 */
[----:B------:R-:W-:Y:S01]  /*1730*/  HGMMA.64x16x16.F32.BF16 R56, gdesc[UR8], RZ, !UPT, gsb0 ;  /* 0x00200000083879f0 */ /* 0x000fe2000c0018ff */
[----:B------:R-:W-:Y:S01]  /*1740*/  UIADD3 UR10, UR12, 0x82, URZ ;  /* 0x000000820c0a7890 */ /* 0x000fe2000fffe03f */
[----:B------:R-:W-:Y:S01]  /*1750*/  UMOV UR8, UR16 ;  /* 0x0000001000087c82 */ /* 0x000fe20008000000 */
[----:B------:R-:W-:Y:S01]  /*1760*/  UMOV UR9, UR17 ;  /* 0x0000001100097c82 */ /* 0x000fe20008000000 */
        /* <DEDUP_REMOVED lines=10> */
[----:B------:R-:W-:Y:S03]  /*1810*/  HGMMA.64x16x16.F32.BF16 R112, gdesc[UR16], R112, gsb0 ;  /* 0x00200000107079f0 */ /* 0x000fe60008001870 */
[----:B------:R-:W-:Y:S02]  /*1820*/  WARPGROUP.DEPBAR.LE gsb0, 0x0 ;  /* 0x00008000000079c5 */ /* 0x000fe40000010000 */
[----:B------:R-:W-:-:S06]  /*1830*/  WARPGROUP.ARRIVE ;  /* 0x00000000000079c5 */ /* 0x000fcc0000000000 */
[----:B------:R-:W-:Y:S03]  /*1840*/  HGMMA.64x16x16.F32.BF16 R80, gdesc[UR8], R80, gsb0 ;  /* 0x00200000085079f0 */ /* 0x000fe60008001850 */
[----:B------:R-:W-:Y:S02]  /*1850*/  WARPGROUP.DEPBAR.LE gsb0, 0x0 ;  /* 0x00008000000079c5 */ /* 0x000fe40000010000 */
[----:B------:R-:W-:-:S06]  /*1860*/  WARPGROUP.ARRIVE ;  /* 0x00000000000079c5 */ /* 0x000fcc0000000000 */
[----:B------:R-:W-:Y:S01]  /*1870*/  HGMMA.64x16x16.F32.BF16 R48, gdesc[UR20], R48, gsb0 ;  /* 0x00200000143079f0 */ /* 0x000fe20008001830 */
        /* <DEDUP_REMOVED lines=41> */
[----:B------:R-:W-:Y:S01]  /*1b10*/  HGMMA.64x16x16.F32.BF16 R24, gdesc[UR20], R24, gsb0 ;  /* 0x00200000141879f0 */ /* 0x000fe20008001818 */
[----:B------:R-:W-:Y:S01]  /*1b20*/  UIADD3 UR22, UR12, 0x104, URZ ;  /* 0x000001040c167890 */ /* 0x000fe2000fffe03f */
[----:B------:R-:W-:Y:S01]  /*1b30*/  UMOV UR23, 0x40000040 ;  /* 0x4000004000177882 */ /* 0x000fe20000000000 */
        /* <DEDUP_REMOVED lines=8> */
[----:B------:R-:W-:Y:S02]  /*1bc0*/  UIADD3 UR16, UR6, 0x4, URZ ;  /* 0x0000000406107890 */ /* 0x000fe4000fffe03f */
[----:B------:R-:W-:Y:S01]  /*1bd0*/  UIADD3 UR18, UR12, 0x4, URZ ;  /* 0x000000040c127890 */ /* 0x000fe2000fffe03f */
[----:B------:R-:W-:Y:S01]  /*1be0*/  UMOV UR17, 0x40000040 ;  /* 0x4000004000117882 */ /* 0x000fe20000000000 */
[----:B------:R-:W-:Y:S01]  /*1bf0*/  UMOV UR19, 0x40000040 ;  /* 0x4000004000137882 */ /* 0x000fe20000000000 */
[----:B------:R-:W-:Y:S02]  /*1c00*/  UMOV UR9, UR17 ;  /* 0x0000001100097c82 */ /* 0x000fe40008000000 */
[----:B------:R-:W-:Y:S01]  /*1c10*/  UMOV UR8, UR16 ;  /* 0x0000001000087c82 */ /* 0x000fe20008000000 */
[----:B------:R-:W-:Y:S01]  /*1c20*/  UMOV UR20, UR16 ;  /* 0x0000001000147c82 */ /* 0x000fe20008000000 */
[----:B------:R-:W-:Y:S01]  /*1c30*/  UMOV UR21, UR17 ;  /* 0x0000001100157c82 */ /* 0x000fe20008000000 */
[----:B------:R-:W-:-:S02]  /*1c40*/  WARPGROUP.DEPBAR.LE gsb0, 0x0 ;  /* 0x00008000000079c5 */ /* 0x000fc40000010000 */
        /* <DEDUP_REMOVED lines=52> */
[----:B------:R-:W-:Y:S01]  /*1f90*/  HGMMA.64x16x16.F32.BF16 R56, gdesc[UR8], R56, gsb0 ;  /* 0x00200000083879f0 */ /* 0x000fe20008001838 */
[----:B------:R-:W-:Y:S02]  /*1fa0*/  UIADD3 UR8, UR6, 0x6, URZ ;  /* 0x0000000606087890 */ /* 0x000fe4000fffe03f */
[----:B------:R-:W-:Y:S01]  /*1fb0*/  UIADD3 UR10, UR12, 0x6, URZ ;  /* 0x000000060c0a7890 */ /* 0x000fe2000fffe03f */
[----:B------:R-:W-:Y:S01]  /*1fc0*/  UMOV UR9, 0x40000040 ;  /* 0x4000004000097882 */ /* 0x000fe20000000000 */
[----:B------:R-:W-:Y:S01]  /*1fd0*/  UMOV UR11, 0x40000040 ;  /* 0x40000040000b7882 */ /* 0x000fe20000000000 */
[----:B------:R-:W-:Y:S01]  /*1fe0*/  UMOV UR13, UR9 ;  /* 0x00000009000d7c82 */ /* 0x000fe20008000000 */
[----:B------:R-:W-:Y:S02]  /*1ff0*/  WARPGROUP.DEPBAR.LE gsb0, 0x0 ;  /* 0x00008000000079c5 */ /* 0x000fe40000010000 */
[----:B------:R-:W-:-:S06]  /*2000*/  WARPGROUP.ARRIVE ;  /* 0x00000000000079c5 */ /* 0x000fcc0000000000 */
[----:B------:R-:W-:Y:S01]  /*2010*/  HGMMA.64x16x16.F32.BF16 R88, gdesc[UR16], R88, gsb0 ;  /* 0x00200000105879f0 */ /* 0x000fe20008001858 */
[----:B------:R-:W-:Y:S01]  /*2020*/  UIADD3 UR18, UR12, 0x106, URZ ;  /* 0x000001060c127890 */ /* 0x000fe2000fffe03f */
[----:B------:R-:W-:Y:S02]  /*2030*/  UMOV UR16, UR8 ;  /* 0x0000000800107c82 */ /* 0x000fe40008000000 */
        /* <DEDUP_REMOVED lines=18> */
[----:B------:R-:W-:Y:S02]  /*2160*/  UIADD3 UR7, UR6, 0x806, URZ ;  /* 0x0000080606077890 */ /* 0x000fe4000fffe03f */
[----:B------:R-:W-:Y:S01]  /*2170*/  UIADD3 UR6, UR6, 0xc06, URZ ;  /* 0x00000c0606067890 */ /* 0x000fe2000fffe03f */
        /* <DEDUP_REMOVED lines=38> */
[----:B------:R-:W-:Y:S03]  /*23e0*/  HGMMA.64x16x16.F32.BF16 R88, gdesc[UR8], R88, gsb0 ;  /* 0x00200000085879f0 */ /* 0x000fe60008001858 */
[----:B------:R-:W-:Y:S02]  /*23f0*/  WARPGROUP.DEPBAR.LE gsb0, 0x0 ;  /* 0x00008000000079c5 */ /* 0x000fe40000010000 */
[----:B------:R-:W-:Y:S05]  /*2400*/  @!P1 BRA `(.L_x_18) ;  /* 0x0000001000f49947 */ /* 0x000fea0003800000 */
[----:B------:R-:W-:Y:S01]  /*2410*/  UIADD3 UR6, UR39, 0x1, URZ ;  /* 0x0000000127067890 */ /* 0x000fe2000fffe03f */
[----:B------:R-:W-:-:S03]  /*2420*/  IMAD.MOV.U32 R3, RZ, RZ, R0 ;  /* 0x000000ffff037224 */ /* 0x000fc600078e0000 */
[----:B------:R-:W-:-:S04]  /*2430*/  UISETP.NE.AND UP0, UPT, UR6, 0x3, UPT ;  /* 0x000000030600788c */ /* 0x000fc8000bf05270 */
[----:B------:R-:W-:Y:S02]  /*2440*/  USEL UR7, URZ, 0x1, UP0 ;  /* 0x000000013f077887 */ /* 0x000fe40008000000 */
[----:B------:R-:W-:Y:S02]  /*2450*/  USEL UR6, UR6, URZ, UP0 ;  /* 0x0000003f06067287 */ /* 0x000fe40008000000 */
[----:B------:R-:W-:-:S06]  /*2460*/  ULOP3.LUT UR7, UR38, UR7, URZ, 0x3c, !UPT ;  /* 0x0000000726077292 */ /* 0x000fcc000f8e3c3f */
[----:B------:R-:W-:Y:S01]  /*2470*/  IMAD.U32 R6, RZ, RZ, UR7 ;  /* 0x00000007ff067e24 */ /* 0x000fe2000f8e00ff */
[----:B------:R-:W-:-:S06]  /*2480*/  UMOV UR7, UR39 ;  /* 0x0000002700077c82 */ /* 0x000fcc0008000000 */
.L_x_25:
[----:B------:R-:W-:Y:S05]  /*2490*/  @!P0 BRA `(.L_x_19) ;  /* 0x0000000000048947 */ /* 0x000fea0003800000 */
[----:B------:R-:W-:Y:S01]  /*24a0*/  BPT.TRAP 0x1 ;  /* 0x000000040000795c */ /* 0x000fe20000300000 */
.L_x_19:
[----:B------:R-:W-:Y:S01]  /*24b0*/  ULEA UR8, UR6, UR41, 0x3 ;  /* 0x0000002906087291 */ /* 0x000fe2000f8e183f */
[----:B01----:R-:W-:-:S08]  /*24c0*/  SHF.L.U32 R4, R6, 0x1f, RZ ;  /* 0x0000001f06047819 */ /* 0x003fd000000006ff */
[----:B------:R0:W1:Y:S01]  /*24d0*/  SYNCS.PHASECHK.TRANS64.TRYWAIT P1, [UR8], R4 ;  /* 0x00000004ff0075a7 */ /* 0x0000620008020148 */
[----:B------:R-:W-:Y:S05]  /*24e0*/  @!P0 BRA `(.L_x_20) ;  /* 0x0000000000048947 */ /* 0x000fea0003800000 */
[----:B------:R-:W-:Y:S01]  /*24f0*/  BPT.TRAP 0x1 ;  /* 0x000000040000795c */ /* 0x000fe20000300000 */
.L_x_20:
[----:B-1----:R-:W-:Y:S05]  /*2500*/  @P1 BRA `(.L_x_21) ;  /* 0x0000000000081947 */ /* 0x002fea0003800000 */
[----:B------:R-:W1:Y:S02]  /*2510*/  SYNCS.PHASECHK.TRANS64.TRYWAIT P1, [UR8], R4 ;  /* 0x00000004ff0075a7 */ /* 0x000e640008020148 */
[----:B-1----:R-:W-:Y:S05]  /*2520*/  @!P1 BRA `(.L_x_22) ;  /* 0x0000009400e09947 */ /* 0x002fea0003800000 */
.L_x_21:
[----:B------:R-:W-:Y:S01]  /*2530*/  ULEA UR8, UR6, UR4, 0xc ;  /* 0x0000000406087291 */ /* 0x000fe2000f8e603f */
[----:B------:R-:W-:Y:S01]  /*2540*/  WARPGROUP.ARRIVE ;  /* 0x00000000000079c5 */ /* 0x000fe20000000000 */
[----:B------:R-:W-:Y:S01]  /*2550*/  UIMAD UR10, UR6, 0x180, UR5 ;  /* 0x00000180060a78a4 */ /* 0x000fe2000f8e0205 */
[----:B------:R-:W-:Y:S01]  /*2560*/  UMOV UR9, 0x40000040 ;  /* 0x4000004000097882 */ /* 0x000fe20000000000 */
[----:B------:R-:W-:Y:S02]  /*2570*/  UMOV UR11, 0x40000040 ;  /* 0x40000040000b7882 */ /* 0x000fe40000000000 */
[----:B------:R-:W-:Y:S01]  /*2580*/  UIADD3 UR14, UR10, 0x80, URZ ;  /* 0x000000800a0e7890 */ /* 0x000fe2000fffe03f */
[----:B------:R-:W-:Y:S01]  /*2590*/  UMOV UR12, UR8 ;  /* 0x00000008000c7c82 */ /* 0x000fe20008000000 */
[----:B------:R-:W-:Y:S01]  /*25a0*/  UMOV UR13, UR9 ;  /* 0x00000009000d7c82 */ /* 0x000fe20008000000 */
[----:B------:R-:W-:Y:S02]  /*25b0*/  UMOV UR15, 0x40000040 ;  /* 0x40000040000f7882 */ /* 0x000fe40000000000 */
[----:B------:R-:W-:Y:S01]  /*25c0*/  HGMMA.64x16x16.F32.BF16 R112, gdesc[UR8], R112, gsb0 ;  /* 0x00200000087079f0 */ /* 0x000fe20008001870 */
[----:B------:R-:W-:Y:S01]  /*25d0*/  UIADD3 UR18, UR10, 0x100, URZ ;  /* 0x000001000a127890 */ /* 0x000fe2000fffe03f */
[----:B------:R-:W-:Y:S01]  /*25e0*/  UMOV UR16, UR8 ;  /* 0x0000000800107c82 */ /* 0x000fe20008000000 */
[----:B------:R-:W-:Y:S01]  /*25f0*/  UMOV UR17, UR9 ;  /* 0x0000000900117c82 */ /* 0x000fe20008000000 */
[----:B------:R-:W-:Y:S01]  /*2600*/  UMOV UR19, 0x40000040 ;  /* 0x4000004000137882 */ /* 0x000fe20000000000 */
[----:B------:R-:W-:Y:S01]  /*2610*/  UIADD3 UR20, UR8, 0x400, URZ ;  /* 0x0000040008147890 */ /* 0x000fe2000fffe03f */
[----:B------:R-:W-:Y:S01]  /*2620*/  UMOV UR22, UR10 ;  /* 0x0000000a00167c82 */ /* 0x000fe20008000000 */
[----:B------:R-:W-:Y:S01]  /*2630*/  UMOV UR23, UR11 ;  /* 0x0000000b00177c82 */ /* 0x000fe20008000000 */
[----:B------:R-:W-:Y:S01]  /*2640*/  UIADD3 UR9, UR8, 0x800, URZ ;  /* 0x0000080008097890 */ /* 0x000fe2000fffe03f */
[----:B------:R-:W-:-:S02]  /*2650*/  WARPGROUP.DEPBAR.LE gsb0, 0x0 ;  /* 0x00008000000079c5 */ /* 0x000fc40000010000 */
        /* <DEDUP_REMOVED lines=13> */
[----:B------:R-:W-:Y:S01]  /*2730*/  HGMMA.64x16x16.F32.BF16 R40, gdesc[UR16], R40, gsb0 ;  /* 0x00200000102879f0 */ /* 0x000fe20008001828 */
[----:B------:R-:W-:Y:S01]  /*2740*/  UIADD3 UR16, UR8, 0xc00, URZ ;  /* 0x00000c0008107890 */ /* 0x000fe2000fffe03f */
[----:B------:R-:W-:Y:S01]  /*2750*/  UMOV UR17, 0x40000040 ;  /* 0x4000004000117882 */ /* 0x000fe20000000000 */
[----:B------:R-:W-:Y:S02]  /*2760*/  WARPGROUP.DEPBAR.LE gsb0, 0x0 ;  /* 0x00008000000079c5 */ /* 0x000fe40000010000 */
[----:B------:R-:W-:-:S06]  /*2770*/  WARPGROUP.ARRIVE ;  /* 0x00000000000079c5 */ /* 0x000fcc0000000000 */
[----:B------:R-:W-:Y:S03]  /*2780*/  HGMMA.64x16x16.F32.BF16 R72, gdesc[UR12], R72, gsb0 ;  /* 0x002000000c4879f0 */ /* 0x000fe60008001848 */
[----:B------:R-:W-:Y:S02]  /*2790*/  WARPGROUP.DEPBAR.LE gsb0, 0x0 ;  /* 0x00008000000079c5 */ /* 0x000fe40000010000 */
[----:B------:R-:W-:-:S06]  /*27a0*/  WARPGROUP.ARRIVE ;  /* 0x00000000000079c5 */ /* 0x000fcc0000000000 */
[----:B------:R-:W-:Y:S01]  /*27b0*/  HGMMA.64x16x16.F32.BF16 R104, gdesc[UR20], R104, gsb0 ;  /* 0x00200000146879f0 */ /* 0x000fe20008001868 */
[----:B------:R-:W-:Y:S01]  /*27c0*/  UMOV UR22, UR10 ;  /* 0x0000000a00167c82 */ /* 0x000fe20008000000 */
[----:B------:R-:W-:Y:S01]  /*27d0*/  UMOV UR23, UR11 ;  /* 0x0000000b00177c82 */ /* 0x000fe20008000000 */
[----:B------:R-:W-:Y:S01]  /*27e0*/  UMOV UR20, UR9 ;  /* 0x0000000900147c82 */ /* 0x000fe20008000000 */
[----:B------:R-:W-:Y:S01]  /*27f0*/  UMOV UR21, 0x40000040 ;  /* 0x4000004000157882 */ /* 0x000fe20000000000 */
[----:B------:R-:W-:Y:S01]  /*2800*/  UMOV UR12, UR20 ;  /* 0x00000014000c7c82 */ /* 0x000fe20008000000 */
[----:B------:R-:W-:Y:S01]  /*2810*/  UMOV UR13, UR21 ;  /* 0x00000015000d7c82 */ /* 0x000fe20008000000 */
[----:B------:R-:W-:Y:S01]  /*2820*/  UIADD3 UR9, UR8, 0x402, URZ ;  /* 0x0000040208097890 */ /* 0x000fe2000fffe03f */
[----:B------:R-:W-:Y:S02]  /*2830*/  WARPGROUP.DEPBAR.LE gsb0, 0x0 ;  /* 0x00008000000079c5 */ /* 0x000fe40000010000 */
[----:B------:R-:W-:-:S06]  /*2840*/  WARPGROUP.ARRIVE ;  /* 0x00000000000079c5 */ /* 0x000fcc0000000000 */
[----:B------:R-:W-:Y:S01]  /*2850*/  HGMMA.64x16x16.F32.BF16 R96, gdesc[UR20], R96, gsb0 ;  /* 0x00200000146079f0 */ /* 0x000fe20008001860 */
[----:B------:R-:W-:Y:S01]  /*2860*/  UMOV UR22, UR18 ;  /* 0x0000001200167c82 */ /* 0x000fe20008000000 */
[----:B------:R-:W-:Y:S01]  /*2870*/  UMOV UR23, UR19 ;  /* 0x0000001300177c82 */ /* 0x000fe20008000000 */
        /* <DEDUP_REMOVED lines=24> */
[----:B------:R-:W-:Y:S02]  /*2a00*/  WARPGROUP.DEPBAR.LE gsb0, 0x0 ;  /* 0x00008000000079c5 */ /* 0x000fe40000010000 */
[----:B------:R-:W-:-:S06]  /*2a10*/  WARPGROUP.ARRIVE ;  /* 0x00000000000079c5 */ /* 0x000fcc0000000000 */
[----:B------:R-:W-:Y:S01]  /*2a20*/  HGMMA.64x16x16.F32.BF16 R88, gdesc[UR16], R88, gsb0 ;  /* 0x00200000105879f0 */ /* 0x000fe20008001858 */
        /* <DEDUP_REMOVED lines=200> */
[----:B------:R-:W-:Y:S01]  /*36b0*/  BPT.TRAP 0x1 ;  /* 0x000000040000795c */ /* 0x000fe20000300000 */
.L_x_23:
[----:B------:R-:W-:Y:S01]  /*36c0*/  ULEA UR8, UR7, UR41, 0x3 ;  /* 0x0000002907087291 */ /* 0x000fe2000f8e183f */
[----:B------:R-:W-:-:S03]  /*36d0*/  ISETP.GT.U32.AND P1, PT, R19, 0x1, PT ;  /* 0x000000011300780c */ /* 0x000fc60003f24070 */
[----:B------:R-:W-:-:S04]  /*36e0*/  UIADD3 UR8, UR8, 0x18, URZ ;  /* 0x0000001808087890 */ /* 0x000fc8000fffe03f */
[----:B------:R-:W-:-:S09]  /*36f0*/  UPRMT UR8, URZ, 0x654, UR8 ;  /* 0x000006543f087896 */ /* 0x000fd20008000008 */
[----:B------:R-:W-:Y:S01]  /*3700*/  SYNCS.ARRIVE.TRANS64.RED.A1T0 RZ, [UR8], RZ ;  /* 0x000000ffffff79a7 */ /* 0x000fe20008100408 */
[----:B------:R-:W-:Y:S05]  /*3710*/  @P1 BRA `(.L_x_24) ;  /* 0x0000000000041947 */ /* 0x000fea0003800000 */
[----:B------:R-:W-:Y:S01]  /*3720*/  BPT.TRAP 0x1 ;  /* 0x000000040000795c */ /* 0x000fe20000300000 */
.L_x_24:
[----:B------:R-:W-:Y:S01]  /*3730*/  UIADD3 UR6, UR6, 0x1, URZ ;  /* 0x0000000106067890 */ /* 0x000fe2000fffe03f */
[C---:B------:R-:W-:Y:S01]  /*3740*/  ISETP.GT.AND P1, PT, R3.reuse, 0x1, PT ;  /* 0x000000010300780c */ /* 0x040fe20003f24270 */
[----:B------:R-:W-:Y:S01]  /*3750*/  UIADD3 UR7, UR7, 0x1, URZ ;  /* 0x0000000107077890 */ /* 0x000fe2000fffe03f */
[----:B------:R-:W-:Y:S01]  /*3760*/  VIADD R3, R3, 0xffffffff ;  /* 0xffffffff03037836 */ /* 0x000fe20000000000 */
[----:B------:R-:W-:Y:S02]  /*3770*/  UISETP.NE.AND UP0, UPT, UR6, 0x3, UPT ;  /* 0x000000030600788c */ /* 0x000fe4000bf05270 */
[----:B------:R-:W-:Y:S02]  /*3780*/  UISETP.NE.AND UP1, UPT, UR7, 0x3, UPT ;  /* 0x000000030700788c */ /* 0x000fe4000bf25270 */
[----:B------:R-:W-:Y:S02]  /*3790*/  USEL UR8, URZ, 0x1, UP0 ;  /* 0x000000013f087887 */ /* 0x000fe40008000000 */
[----:B------:R-:W-:-:S02]  /*37a0*/  USEL UR6, UR6, URZ, UP0 ;  /* 0x0000003f06067287 */ /* 0x000fc40008000000 */
[----:B------:R-:W-:Y:S02]  /*37b0*/  USEL UR7, UR7, URZ, UP1 ;  /* 0x0000003f07077287 */ /* 0x000fe40008800000 */
[----:B------:R-:W-:Y:S01]  /*37c0*/  LOP3.LUT R6, R6, UR8, RZ, 0x3c, !PT ;  /* 0x0000000806067c12 */ /* 0x000fe2000f8e3cff */
[----:B------:R-:W-:Y:S09]  /*37d0*/  @P1 BRA `(.L_x_25) ;  /* 0xffffffec002c1947 */ /* 0x000ff2000383ffff */
.L_x_18:
[----:B------:R-:W2:Y:S02]  /*37e0*/  LDC R3, c[0x0][0x28c] ;  /* 0x0000a300ff037b82 */ /* 0x000ea40000000800 */
[----:B--2---:R-:W-:-:S13]  /*37f0*/  ISETP.GE.AND P1, PT, R3, 0x1, PT ;  /* 0x000000010300780c */ /* 0x004fda0003f26270 */
[----:B------:R-:W-:Y:S05]  /*3800*/  @!P1 BRA `(.L_x_26) ;  /* 0x0000000000349947 */ /* 0x000fea0003800000 */
[----:B------:R-:W-:Y:S05]  /*3810*/  @!P0 BRA `(.L_x_27) ;  /* 0x0000000000048947 */ /* 0x000fea0003800000 */
[----:B------:R-:W-:Y:S01]  /*3820*/  BPT.TRAP 0x1 ;  /* 0x000000040000795c */ /* 0x000fe20000300000 */
.L_x_27:
[----:B------:R-:W-:Y:S01]  /*3830*/  VIADD R0, R0, UR39 ;  /* 0x0000002700007c36 */ /* 0x000fe20008000000 */
[----:B------:R-:W-:-:S03]  /*3840*/  ISETP.GT.U32.AND P0, PT, R19, 0x1, PT ;  /* 0x000000011300780c */ /* 0x000fc60003f04070 */
[----:B01----:R-:W-:-:S05]  /*3850*/  IMAD.WIDE.U32 R4, R0, -0x55555555, RZ ;  /* 0xaaaaaaab00047825 */ /* 0x003fca00078e00ff */
[----:B------:R-:W-:-:S05]  /*3860*/  SHF.R.U32.HI R5, RZ, 0x1, R5 ;  /* 0x00000001ff057819 */ /* 0x000fca0000011605 */
[----:B------:R-:W-:-:S05]  /*3870*/  IMAD R0, R5, -0x3, R0 ;  /* 0xfffffffd05007824 */ /* 0x000fca00078e0200 */
[----:B------:R-:W-:-:S05]  /*3880*/  LEA R0, R0, UR41, 0x3 ;  /* 0x0000002900007c11 */ /* 0x000fca000f8e18ff */
[----:B------:R-:W-:-:S05]  /*3890*/  VIADD R0, R0, 0x18 ;  /* 0x0000001800007836 */ /* 0x000fca0000000000 */
[----:B------:R-:W-:-:S04]  /*38a0*/  PRMT R0, RZ, 0x654, R0 ;  /* 0x00000654ff007816 */ /* 0x000fc80000000000 */
[----:B------:R2:W-:Y:S01]  /*38b0*/  SYNCS.ARRIVE.TRANS64.RED.A1T0 RZ, [R0+URZ], RZ ;  /* 0x000000ff00ff79a7 */ /* 0x0005e2000810043f */
[----:B------:R-:W-:Y:S05]  /*38c0*/  @P0 BRA `(.L_x_26) ;  /* 0x0000000000040947 */ /* 0x000fea0003800000 */
[----:B------:R-:W-:Y:S01]  /*38d0*/  BPT.TRAP 0x1 ;  /* 0x000000040000795c */ /* 0x000fe20000300000 */
.L_x_26:
[----:B------:R-:W3:Y:S01]  /*38e0*/  LDC R8, c[0x0][0x288] ;  /* 0x0000a200ff087b82 */ /* 0x000ee20000000800 */
[----:B--2---:R-:W-:Y:S01]  /*38f0*/  LOP3.LUT R0, R22, 0x1, RZ, 0xc0, !PT ;  /* 0x0000000116007812 */ /* 0x004fe200078ec0ff */
[----:B------:R-:W-:Y:S01]  /*3900*/  IMAD R123, R123, 0x30, RZ ;  /* 0x000000307b7b7824 */ /* 0x000fe200078e02ff */
[----:B------:R-:W-:Y:S01]  /*3910*/  SHF.R.U32.HI R3, RZ, 0x2, R18 ;  /* 0x00000002ff037819 */ /* 0x000fe20000011612 */
[----:B------:R-:W-:Y:S01]  /*3920*/  UIADD3 UR39, UR40, UR39, URZ ;  /* 0x0000002728277290 */ /* 0x000fe2000fffe03f */
[----:B01----:R-:W-:Y:S01]  /*3930*/  LOP3.LUT R4, R18, 0x60, RZ, 0xc0, !PT ;  /* 0x0000006012047812 */ /* 0x003fe200078ec0ff */
[----:B------:R-:W-:Y:S01]  /*3940*/  IMAD.SHL.U32 R10, R0, 0x40, RZ ;  /* 0x00000040000a7824 */ /* 0x000fe200078e00ff */
[----:B------:R-:W-:Y:S01]  /*3950*/  LOP3.LUT R3, R3, 0x7, RZ, 0xc0, !PT ;  /* 0x0000000703037812 */ /* 0x000fe200078ec0ff */
[----:B------:R-:W-:Y:S01]  /*3960*/  UISETP.GT.U32.AND UP0, UPT, UR39, 0x2, UPT ;  /* 0x000000022700788c */ /* 0x000fe2000bf04070 */
[----:B------:R-:W-:Y:S01]  /*3970*/  SHF.R.U32.HI R6, RZ, 0x1, R4 ;  /* 0x00000001ff067819 */ /* 0x000fe20000011604 */
[----:B------:R-:W-:Y:S01]  /*3980*/  ULDC UR7, c[0x0][0x284] ;  /* 0x0000a10000077ab9 */ /* 0x000fe20000000800 */
[----:B------:R-:W-:Y:S01]  /*3990*/  LOP3.LUT R4, R18, 0x3, RZ, 0xc0, !PT ;  /* 0x0000000312047812 */ /* 0x000fe200078ec0ff */
[----:B------:R-:W-:Y:S01]  /*39a0*/  UISETP.LT.U32.AND UP0, UPT, UR40, 0x3, UP0 ;  /* 0x000000032800788c */ /* 0x000fe20008701070 */
[--C-:B------:R-:W-:Y:S01]  /*39b0*/  IADD3 R5, RZ, -R6, -R3.reuse ;  /* 0x80000006ff057210 */ /* 0x100fe20007ffe803 */
[----:B------:R-:W-:Y:S01]  /*39c0*/  UISETP.GE.U32.AND UP1, UPT, UR40, 0x3, UPT ;  /* 0x000000032800788c */ /* 0x000fe2000bf26070 */
[----:B------:R-:W-:Y:S01]  /*39d0*/  LOP3.LUT R7, R10, 0x40, R3, 0xe2, !PT ;  /* 0x000000400a077812 */ /* 0x000fe200078ee203 */
[----:B------:R-:W-:Y:S01]  /*39e0*/  IMAD.SHL.U32 R3, R122, 0x200, RZ ;  /* 0x000002007a037824 */ /* 0x000fe200078e00ff */
[----:B------:R-:W-:Y:S01]  /*39f0*/  SHF.R.S32.HI R125, RZ, 0x1f, R23 ;  /* 0x0000001fff7d7819 */ /* 0x000fe20000011417 */
[----:B------:R-:W-:Y:S01]  /*3a00*/  ULDC.64 UR8, c[0x0][0x5d0] ;  /* 0x0001740000087ab9 */ /* 0x000fe20000000a00 */
[----:B------:R-:W-:Y:S01]  /*3a10*/  UIMAD.WIDE.U32 UR4, UR39, -0x55555555, URZ ;  /* 0xaaaaaaab270478a5 */ /* 0x000fe2000f8e003f */
[----:B------:R-:W-:Y:S01]  /*3a20*/  IMAD R0, R0, -0x40, R5 ;  /* 0xffffffc000007824 */ /* 0x000fe200078e0205 */
[----:B------:R-:W-:Y:S01]  /*3a30*/  USEL UR6, URZ, 0x1, !UP0 ;  /* 0x000000013f067887 */ /* 0x000fe2000c000000 */
[----:B------:R-:W-:Y:S01]  /*3a40*/  IMAD.WIDE R14, R122, 0x200, RZ ;  /* 0x000002007a0e7825 */ /* 0x000fe200078e02ff */
[----:B------:R-:W-:Y:S01]  /*3a50*/  USHF.R.U32.HI UR4, URZ, 0x1, UR5 ;  /* 0x000000013f047899 */ /* 0x000fe20008011605 */
[----:B---3--:R-:W-:Y:S01]  /*3a60*/  ISETP.GE.AND P0, PT, R123, R8, PT ;  /* 0x000000087b00720c */ /* 0x008fe20003f06270 */
[----:B------:R-:W-:Y:S01]  /*3a70*/  ULOP3.LUT UR38, UR38, UR6, URZ, 0x3c, !UPT ;  /* 0x0000000626267292 */ /* 0x000fe2000f8e3c3f */
[----:B------:R-:W-:Y:S01]  /*3a80*/  IMAD R10, R4, -0x2, R8 ;  /* 0xfffffffe040a7824 */ /* 0x000fe200078e0208 */
[----:B------:R-:W-:Y:S01]  /*3a90*/  UIMAD UR39, UR4, -0x3, UR39 ;  /* 0xfffffffd042778a4 */ /* 0x000fe2000f8e0227 */
[----:B------:R-:W-:Y:S01]  /*3aa0*/  IMAD.SHL.U32 R8, R18, 0x2, RZ ;  /* 0x0000000212087824 */ /* 0x000fe200078e00ff */
[----:B------:R-:W-:Y:S01]  /*3ab0*/  ISETP.GE.OR P0, PT, R3, UR7, P0 ;  /* 0x0000000703007c0c */ /* 0x000fe20008706670 */
[----:B------:R-:W-:Y:S01]  /*3ac0*/  IMAD R4, R125, UR8, RZ ;  /* 0x000000087d047c24 */ /* 0x000fe2000f8e02ff */
[----:B------:R-:W-:Y:S01]  /*3ad0*/  @UP1 ULOP3.LUT UR38, UR38, 0x1, UR4, 0x78, !UPT ;  /* 0x0000000126261892 */ /* 0x000fe2000f8e7804 */
[----:B------:R-:W-:Y:S01]  /*3ae0*/  IADD3 R0, -R3, UR7, R0 ;  /* 0x0000000703007c10 */ /* 0x000fe2000fffe100 */
[----:B------:R-:W-:Y:S01]  /*3af0*/  IMAD.IADD R3, R10, 0x1, -R123 ;  /* 0x000000010a037824 */ /* 0x000fe200078e0a7b */
[----:B------:R-:W-:Y:S01]  /*3b00*/  LOP3.LUT R8, R123, 0x6, R8, 0xf8, !PT ;  /* 0x000000067b087812 */ /* 0x000fe200078ef808 */
[----:B------:R-:W-:Y:S01]  /*3b10*/  IMAD R11, R23, UR9, R4 ;  /* 0x00000009170b7c24 */ /* 0x000fe2000f8e0204 */
[----:B------:R-:W-:Y:S01]  /*3b20*/  LOP3.LUT R7, R14, R7, R6, 0xfe, !PT ;  /* 0x000000070e077212 */ /* 0x000fe200078efe06 */
[----:B------:R-:W-:Y:S01]  /*3b30*/  IMAD.MOV.U32 R6, RZ, RZ, -0x1 ;  /* 0xffffffffff067424 */ /* 0x000fe200078e00ff */
[----:B------:R-:W-:-:S03]  /*3b40*/  SHF.R.S32.HI R9, RZ, 0x1f, R8 ;  /* 0x0000001fff097819 */ /* 0x000fc60000011408 */
[----:B------:R-:W-:-:S04]  /*3b50*/  IMAD.WIDE.U32 R4, R23, UR8, R8 ;  /* 0x0000000817047c25 */ /* 0x000fc8000f8e0008 */
[----:B------:R-:W-:Y:S02]  /*3b60*/  IMAD.IADD R11, R5, 0x1, R11 ;  /* 0x00000001050b7824 */ /* 0x000fe400078e020b */
[----:B------:R-:W-:Y:S01]  /*3b70*/  IMAD.MOV.U32 R10, RZ, RZ, R4 ;  /* 0x000000ffff0a7224 */ /* 0x000fe200078e0004 */
[----:B------:R-:W-:Y:S06]  /*3b80*/  @P0 BRA `(.L_x_28) ;  /* 0x0000006400200947 */ /* 0x000fec0003800000 */
[----:B------:R-:W0:Y:S01]  /*3b90*/  LDC.64 R4, c[0x0][0x5c8] ;  /* 0x00017200ff047b82 */ /* 0x000e220000000a00 */
[----:B-----5:R-:W-:Y:S01]  /*3ba0*/  FSETP.NEU.AND P2, PT, R121, RZ, PT ;  /* 0x000000ff7900720b */ /* 0x020fe20003f4d000 */
[----:B------:R-:W-:Y:S01]  /*3bb0*/  BSSY B0, `(.L_x_28) ;  /* 0x0000645000007945 */ /* 0x000fe20003800000 */
[----:B------:R-:W-:-:S04]  /*3bc0*/  ISETP.GT.AND P0, PT, R3, RZ, PT ;  /* 0x000000ff0300720c */ /* 0x000fc80003f04270 */
[----:B------:R-:W-:Y:S01]  /*3bd0*/  ISETP.GT.AND P1, PT, R0, RZ, P0 ;  /* 0x000000ff0000720c */ /* 0x000fe20000724270 */
[-C--:B0-----:R-:W-:Y:S02]  /*3be0*/  IMAD R12, R15, R4.reuse, RZ ;  /* 0x000000040f0c7224 */ /* 0x081fe400078e02ff */
[----:B------:R-:W-:-:S04]  /*3bf0*/  IMAD.WIDE.U32 R130, R7, R4, R10 ;  /* 0x0000000407827225 */ /* 0x000fc800078e000a */
[----:B------:R-:W-:-:S04]  /*3c00*/  IMAD R11, R7, R5, R12 ;  /* 0x00000005070b7224 */ /* 0x000fc800078e020c */
[----:B------:R-:W-:Y:S01]  /*3c10*/  IMAD.IADD R135, R131, 0x1, R11 ;  /* 0x0000000183877824 */ /* 0x000fe200078e020b */
[----:B------:R-:W-:Y:S06]  /*3c20*/  @!P2 BRA `(.L_x_29) ;  /* 0x0000004400e4a947 */ /* 0x000fec0003800000 */
[----:B------:R-:W0:Y:S01]  /*3c30*/  LDC.64 R20, c[0x0][0x5b8] ;  /* 0x00016e00ff147b82 */ /* 0x000e220000000a00 */
[----:B------:R-:W-:-:S07]  /*3c40*/  ULDC.64 UR4, c[0x0][0x5c0] ;  /* 0x0001700000047ab9 */ /* 0x000fce0000000a00 */
[----:B------:R-:W1:Y:S08]  /*3c50*/  LDC.64 R122, c[0x0][0x5b0] ;  /* 0x00016c00ff7a7b82 */ /* 0x000e700000000a00 */
[----:B------:R-:W2:Y:S01]  /*3c60*/  LDC.64 R12, c[0x0][0x5a8] ;  /* 0x00016a00ff0c7b82 */ /* 0x000ea20000000a00 */
[-C--:B0-----:R-:W-:Y:S02]  /*3c70*/  IMAD R10, R125, R20.reuse, RZ ;  /* 0x000000147d0a7224 */ /* 0x081fe400078e02ff */
[----:B------:R-:W-:-:S04]  /*3c80*/  IMAD.WIDE.U32 R124, R23, R20, R8 ;  /* 0x00000014177c7225 */ /* 0x000fc800078e0008 */
[----:B------:R-:W-:Y:S02]  /*3c90*/  IMAD R21, R23, R21, R10 ;  /* 0x0000001517157224 */ /* 0x000fe400078e020a */
[-C--:B-1----:R-:W-:Y:S02]  /*3ca0*/  IMAD R14, R15, R122.reuse, RZ ;  /* 0x0000007a0f0e7224 */ /* 0x082fe400078e02ff */
[----:B------:R-:W-:Y:S02]  /*3cb0*/  IMAD.IADD R127, R125, 0x1, R21 ;  /* 0x000000017d7f7824 */ /* 0x000fe400078e0215 */
[----:B------:R-:W-:Y:S02]  /*3cc0*/  IMAD.MOV.U32 R126, RZ, RZ, R124 ;  /* 0x000000ffff7e7224 */ /* 0x000fe400078e007c */
[C---:B------:R-:W-:Y:S02]  /*3cd0*/  IMAD R131, R7.reuse, R123, R14 ;  /* 0x0000007b07837224 */ /* 0x040fe400078e020e */
[----:B------:R-:W-:-:S04]  /*3ce0*/  IMAD.WIDE.U32 R10, R7, R122, R126 ;  /* 0x0000007a070a7225 */ /* 0x000fc800078e007e */
[----:B------:R-:W-:Y:S01]  /*3cf0*/  IMAD.IADD R11, R11, 0x1, R131 ;  /* 0x000000010b0b7824 */ /* 0x000fe200078e0283 */
[----:B--2---:R-:W-:-:S04]  /*3d00*/  LEA R14, P2, R10, R12, 0x1 ;  /* 0x0000000c0a0e7211 */ /* 0x004fc800078408ff */
[----:B------:R-:W-:-:S05]  /*3d10*/  LEA.HI.X R15, R10, R13, R11, 0x1, P2 ;  /* 0x0000000d0a0f7211 */ /* 0x000fca00010f0c0b */
[----:B------:R0:W2:Y:S01]  /*3d20*/  @P1 LDG.E.LTC128B.U16 R133, desc[UR36][R14.64] ;  /* 0x000000240e851981 */ /* 0x0000a2000c1e1520 */
[----:B------:R-:W-:Y:S01]  /*3d30*/  ISETP.GT.AND P3, PT, R3, 0x1, PT ;  /* 0x000000010300780c */ /* 0x000fe20003f64270 */
[----:B------:R-:W-:Y:S01]  /*3d40*/  IMAD.WIDE.U32 R128, R7, R122, R8 ;  /* 0x0000007a07807225 */ /* 0x000fe200078e0008 */
[----:B------:R-:W-:Y:S03]  /*3d50*/  BSSY B1, `(.L_x_30) ;  /* 0x0000012000017945 */ /* 0x000fe60003800000 */
[----:B------:R-:W-:Y:S02]  /*3d60*/  IMAD.IADD R129, R131, 0x1, R129 ;  /* 0x0000000183817824 */ /* 0x000fe400078e0281 */
[----:B------:R-:W-:-:S04]  /*3d70*/  IMAD.WIDE.U32 R128, R23, R20, R128 ;  /* 0x0000001417807225 */ /* 0x000fc800078e0080 */
[----:B0-----:R-:W-:Y:S01]  /*3d80*/  IMAD.IADD R15, R21, 0x1, R129 ;  /* 0x00000001150f7824 */ /* 0x001fe200078e0281 */
[----:B------:R-:W-:Y:S02]  /*3d90*/  LEA R14, P4, R128, R12, 0x1 ;  /* 0x0000000c800e7211 */ /* 0x000fe400078808ff */
[----:B------:R-:W-:Y:S02]  /*3da0*/  SHF.L.U64.HI R129, R122, 0x3, R123 ;  /* 0x000000037a817819 */ /* 0x000fe4000001027b */
[----:B------:R-:W-:Y:S01]  /*3db0*/  LEA.HI.X R15, R128, R13, R15, 0x1, P4 ;  /* 0x0000000d800f7211 */ /* 0x000fe200020f0c0f */
[----:B------:R-:W-:Y:S02]  /*3dc0*/  IMAD.SHL.U32 R128, R122, 0x8, RZ ;  /* 0x000000087a807824 */ /* 0x000fe400078e00ff */
[----:B--2---:R-:W-:-:S04]  /*3dd0*/  IMAD.U32 R10, R133, 0x10000, RZ ;  /* 0x00010000850a7824 */ /* 0x004fc800078e00ff */
[----:B------:R-:W-:Y:S01]  /*3de0*/  FMUL R11, R10, R121 ;  /* 0x000000790a0b7220 */ /* 0x000fe20000400000 */
[----:B------:R-:W-:-:S03]  /*3df0*/  LEA R10, P2, R130, UR4, 0x1 ;  /* 0x00000004820a7c11 */ /* 0x000fc6000f8408ff */
[----:B------:R-:W-:Y:S01]  /*3e00*/  FFMA R112, R112, R120, R11 ;  /* 0x0000007870707223 */ /* 0x000fe2000000000b */
[----:B------:R-:W-:Y:S02]  /*3e10*/  LEA.HI.X R11, R130, UR5, R135, 0x1, P2 ;  /* 0x00000005820b7c11 */ /* 0x000fe400090f0c87 */
[----:B------:R-:W-:Y:S02]  /*3e20*/  ISETP.GT.AND P2, PT, R0, RZ, P3 ;  /* 0x000000ff0000720c */ /* 0x000fe40001f44270 */
[----:B------:R-:W-:-:S05]  /*3e30*/  F2FP.BF16.F32.PACK_AB R112, RZ, R112 ;  /* 0x00000070ff70723e */ /* 0x000fca00000010ff */
[----:B------:R0:W-:Y:S06]  /*3e40*/  @P1 STG.E.U16 desc[UR36][R10.64], R112 ;  /* 0x000000700a001986 */ /* 0x0001ec000c101524 */
[----:B------:R-:W-:Y:S05]  /*3e50*/  @!P2 BRA `(.L_x_31) ;  /* 0x000000000004a947 */ /* 0x000fea0003800000 */
[----:B------:R1:W5:Y:S02]  /*3e60*/  LDG.E.LTC128B.U16 R133, desc[UR36][R14.64+0x2] ;  /* 0x000002240e857981 */ /* 0x000364000c1e1520 */
.L_x_31:
[----:B------:R-:W-:Y:S05]  /*3e70*/  BSYNC B1 ;  /* 0x0000000000017941 */ /* 0x000fea0003800000 */
.L_x_30:
[----:B0----5:R-:W-:Y:S01]  /*3e80*/  IMAD.U32 R112, R133, 0x10000, RZ ;  /* 0x0001000085707824 */ /* 0x021fe200078e00ff */
[----:B------:R-:W-:Y:S01]  /*3e90*/  ISETP.GT.AND P1, PT, R0, 0x8, P0 ;  /* 0x000000080000780c */ /* 0x000fe20000724270 */
[----:B------:R-:W-:-:S04]  /*3ea0*/  IMAD.WIDE.U32 R138, R7, R122, R128 ;  /* 0x0000007a078a7225 */ /* 0x000fc800078e0080 */
[----:B------:R-:W-:Y:S01]  /*3eb0*/  FMUL R112, R112, R121 ;  /* 0x0000007970707220 */ /* 0x000fe20000400000 */
[----:B------:R-:W-:Y:S01]  /*3ec0*/  IMAD.IADD R143, R131, 0x1, R139 ;  /* 0x00000001838f7824 */ /* 0x000fe200078e028b */
[----:B------:R-:W-:Y:S02]  /*3ed0*/  IADD3 R130, P4, R124, R138, RZ ;  /* 0x0000008a7c827210 */ /* 0x000fe40007f9e0ff */
[----:B------:R-:W-:-:S03]  /*3ee0*/  FFMA R113, R113, R120, R112 ;  /* 0x0000007871717223 */ /* 0x000fc60000000070 */
[----:B------:R-:W-:Y:S01]  /*3ef0*/  IMAD.X R134, R143, 0x1, R127, P4 ;  /* 0x000000018f867824 */ /* 0x000fe200020e067f */
[C---:B------:R-:W-:Y:S02]  /*3f00*/  LEA R112, P4, R130.reuse, R12, 0x1 ;  /* 0x0000000c82707211 */ /* 0x040fe400078808ff */
[----:B------:R-:W-:Y:S02]  /*3f10*/  F2FP.BF16.F32.PACK_AB R135, RZ, R113 ;  /* 0x00000071ff87723e */ /* 0x000fe400000010ff */
[--C-:B------:R-:W-:Y:S02]  /*3f20*/  LEA.HI.X R113, R130, R13, R134.reuse, 0x1, P4 ;  /* 0x0000000d82717211 */ /* 0x100fe400020f0c86 */
[----:B------:R-:W-:Y:S02]  /*3f30*/  PRMT R137, R135, 0x7610, R137 ;  /* 0x0000761087897816 */ /* 0x000fe40000000089 */
[----:B------:R-:W-:-:S03]  /*3f40*/  PRMT R134, R133, 0x7610, R134 ;  /* 0x0000761085867816 */ /* 0x000fc60000000086 */
[----:B------:R0:W-:Y:S04]  /*3f50*/  @P2 STG.E.U16 desc[UR36][R10.64+0x2], R137 ;  /* 0x000002890a002986 */ /* 0x0001e8000c101524 */
[----:B------:R2:W3:Y:S01]  /*3f60*/  @P1 LDG.E.LTC128B.U16 R134, desc[UR36][R112.64] ;  /* 0x0000002470861981 */ /* 0x0004e2000c1e1520 */
[----:B------:R-:W-:Y:S01]  /*3f70*/  IMAD.SHL.U32 R133, R4, 0x10, RZ ;  /* 0x0000001004857824 */ /* 0x000fe200078e00ff */
[----:B------:R-:W-:Y:S01]  /*3f80*/  IADD3 R140, P2, R8, R138, RZ ;  /* 0x0000008a088c7210 */ /* 0x000fe20007f5e0ff */
[----:B------:R-:W-:Y:S03]  /*3f90*/  BSSY B1, `(.L_x_32) ;  /* 0x0000011000017945 */ /* 0x000fe60003800000 */
[----:B------:R-:W-:Y:S01]  /*3fa0*/  IADD3 R136, P4, R133, R10, RZ ;  /* 0x0000000a85887210 */ /* 0x000fe20007f9e0ff */
[----:B------:R-:W-:Y:S01]  /*3fb0*/  IMAD.X R141, R9, 0x1, R143, P2 ;  /* 0x00000001098d7824 */ /* 0x000fe200010e068f */
[----:B------:R-:W-:Y:S01]  /*3fc0*/  ISETP.GT.AND P2, PT, R0, 0x8, P3 ;  /* 0x000000080000780c */ /* 0x000fe20001f44270 */
[----:B------:R-:W-:-:S03]  /*3fd0*/  IMAD.WIDE.U32 R140, R23, R20, R140 ;  /* 0x00000014178c7225 */ /* 0x000fc600078e008c */
[----:B--2---:R-:W-:Y:S01]  /*3fe0*/  LEA R112, P5, R140, R12, 0x1 ;  /* 0x0000000c8c707211 */ /* 0x004fe200078a08ff */
[----:B---3--:R-:W-:-:S04]  /*3ff0*/  IMAD.U32 R130, R134, 0x10000, RZ ;  /* 0x0001000086827824 */ /* 0x008fc800078e00ff */
[----:B------:R-:W-:Y:S01]  /*4000*/  FMUL R135, R130, R121 ;  /* 0x0000007982877220 */ /* 0x000fe20000400000 */
[----:B------:R-:W-:-:S03]  /*4010*/  IMAD.IADD R130, R21, 0x1, R141 ;  /* 0x0000000115827824 */ /* 0x000fc600078e028d */
[----:B------:R-:W-:Y:S01]  /*4020*/  FFMA R114, R114, R120, R135 ;  /* 0x0000007872727223 */ /* 0x000fe20000000087 */
[----:B------:R-:W-:Y:S02]  /*4030*/  SHF.L.U64.HI R135, R4, 0x4, R5 ;  /* 0x0000000404877819 */ /* 0x000fe40000010205 */
[----:B------:R-:W-:Y:S02]  /*4040*/  LEA.HI.X R113, R140, R13, R130, 0x1, P5 ;  /* 0x0000000d8c717211 */ /* 0x000fe400028f0c82 */
[----:B------:R-:W-:Y:S01]  /*4050*/  F2FP.BF16.F32.PACK_AB R114, RZ, R114 ;  /* 0x00000072ff72723e */ /* 0x000fe200000010ff */
[----:B0-----:R-:W-:-:S05]  /*4060*/  IMAD.X R137, R135, 0x1, R11, P4 ;  /* 0x0000000187897824 */ /* 0x001fca00020e060b */
[----:B------:R0:W-:Y:S01]  /*4070*/  @P1 STG.E.U16 desc[UR36][R136.64], R114 ;  /* 0x0000007288001986 */ /* 0x0001e2000c101524 */
[----:B------:R-:W-:Y:S05]  /*4080*/  @!P2 BRA `(.L_x_33) ;  /* 0x000000000004a947 */ /* 0x000fea0003800000 */
[----:B------:R2:W5:Y:S02]  /*4090*/  LDG.E.LTC128B.U16 R134, desc[UR36][R112.64+0x2] ;  /* 0x0000022470867981 */ /* 0x000564000c1e1520 */
.L_x_33:
[----:B------:R-:W-:Y:S05]  /*40a0*/  BSYNC B1 ;  /* 0x0000000000017941 */ /* 0x000fea0003800000 */
.L_x_32:
[----:B0----5:R-:W-:Y:S01]  /*40b0*/  IMAD.U32 R114, R134, 0x10000, RZ ;  /* 0x0001000086727824 */ /* 0x021fe200078e00ff */
[----:B------:R-:W-:Y:S01]  /*40c0*/  ISETP.GT.AND P1, PT, R3, 0x8, PT ;  /* 0x000000080300780c */ /* 0x000fe20003f24270 */
[----:B------:R-:W-:Y:S02]  /*40d0*/  BSSY B1, `(.L_x_34) ;  /* 0x000000b000017945 */ /* 0x000fe40003800000 */
[----:B------:R-:W-:Y:S01]  /*40e0*/  FMUL R114, R114, R121 ;  /* 0x0000007972727220 */ /* 0x000fe20000400000 */
[----:B------:R-:W-:-:S03]  /*40f0*/  ISETP.GT.AND P4, PT, R0, RZ, P1 ;  /* 0x000000ff0000720c */ /* 0x000fc60000f84270 */
[----:B------:R-:W-:Y:S01]  /*4100*/  FFMA R114, R115, R120, R114 ;  /* 0x0000007873727223 */ /* 0x000fe20000000072 */
[----:B------:R-:W-:-:S04]  /*4110*/  IMAD.MOV.U32 R115, RZ, RZ, R137 ;  /* 0x000000ffff737224 */ /* 0x000fc800078e0089 */
[----:B------:R-:W-:-:S04]  /*4120*/  F2FP.BF16.F32.PACK_AB R114, RZ, R114 ;  /* 0x00000072ff72723e */ /* 0x000fc800000010ff */
[----:B------:R-:W-:Y:S01]  /*4130*/  PRMT R130, R114, 0x7610, R130 ;  /* 0x0000761072827816 */ /* 0x000fe20000000082 */
[----:B------:R-:W-:-:S05]  /*4140*/  IMAD.MOV.U32 R114, RZ, RZ, R136 ;  /* 0x000000ffff727224 */ /* 0x000fca00078e0088 */
[----:B------:R0:W-:Y:S01]  /*4150*/  @P2 STG.E.U16 desc[UR36][R114.64+0x2], R130 ;  /* 0x0000028272002986 */ /* 0x0001e2000c101524 */
[----:B------:R-:W-:Y:S05]  /*4160*/  @!P4 BRA `(.L_x_35) ;  /* 0x000000000004c947 */ /* 0x000fea0003800000 */
[----:B------:R3:W5:Y:S02]  /*4170*/  LDG.E.LTC128B.U16 R134, desc[UR36][R14.64+0x10] ;  /* 0x000010240e867981 */ /* 0x000764000c1e1520 */
.L_x_35:
[----:B------:R-:W-:Y:S05]  /*4180*/  BSYNC B1 ;  /* 0x0000000000017941 */ /* 0x000fea0003800000 */
.L_x_34:
[----:B0----5:R-:W-:Y:S01]  /*4190*/  IMAD.U32 R130, R134, 0x10000, RZ ;  /* 0x0001000086827824 */ /* 0x021fe200078e00ff */
[----:B------:R-:W-:Y:S01]  /*41a0*/  ISETP.GT.AND P2, PT, R3, 0x9, PT ;  /* 0x000000090300780c */ /* 0x000fe20003f44270 */
[----:B------:R-:W-:Y:S02]  /*41b0*/  BSSY B1, `(.L_x_36) ;  /* 0x0000008000017945 */ /* 0x000fe40003800000 */
[----:B------:R-:W-:Y:S01]  /*41c0*/  FMUL R141, R130, R121 ;  /* 0x00000079828d7220 */ /* 0x000fe20000400000 */
[----:B------:R-:W-:-:S03]  /*41d0*/  ISETP.GT.AND P5, PT, R0, RZ, P2 ;  /* 0x000000ff0000720c */ /* 0x000fc600017a4270 */
[----:B------:R-:W-:-:S05]  /*41e0*/  FFMA R141, R116, R120, R141 ;  /* 0x00000078748d7223 */ /* 0x000fca000000008d */
[----:B------:R-:W-:-:S05]  /*41f0*/  F2FP.BF16.F32.PACK_AB R141, RZ, R141 ;  /* 0x0000008dff8d723e */ /* 0x000fca00000010ff */
[----:B------:R0:W-:Y:S01]  /*4200*/  @P4 STG.E.U16 desc[UR36][R10.64+0x10], R141 ;  /* 0x0000108d0a004986 */ /* 0x0001e2000c101524 */
[----:B------:R-:W-:Y:S05]  /*4210*/  @!P5 BRA `(.L_x_37) ;  /* 0x000000000004d947 */ /* 0x000fea0003800000 */
[----:B------:R4:W5:Y:S02]  /*4220*/  LDG.E.LTC128B.U16 R134, desc[UR36][R14.64+0x12] ;  /* 0x000012240e867981 */ /* 0x000964000c1e1520 */
.L_x_37:
[----:B------:R-:W-:Y:S05]  /*4230*/  BSYNC B1 ;  /* 0x0000000000017941 */ /* 0x000fea0003800000 */
.L_x_36:
[----:B-----5:R-:W-:Y:S01]  /*4240*/  IMAD.U32 R116, R134, 0x10000, RZ ;  /* 0x0001000086747824 */ /* 0x020fe200078e00ff */
[----:B------:R-:W-:Y:S01]  /*4250*/  ISETP.GT.AND P4, PT, R0, 0x8, P1 ;  /* 0x000000080000780c */ /* 0x000fe20000f84270 */
[----:B------:R-:W-:Y:S02]  /*4260*/  BSSY B1, `(.L_x_38) ;  /* 0x0000007000017945 */ /* 0x000fe40003800000 */
[----:B------:R-:W-:-:S04]  /*4270*/  FMUL R116, R116, R121 ;  /* 0x0000007974747220 */ /* 0x000fc80000400000 */
[----:B------:R-:W-:-:S05]  /*4280*/  FFMA R116, R117, R120, R116 ;  /* 0x0000007875747223 */ /* 0x000fca0000000074 */
[----:B------:R-:W-:-:S05]  /*4290*/  F2FP.BF16.F32.PACK_AB R116, RZ, R116 ;  /* 0x00000074ff74723e */ /* 0x000fca00000010ff */
[----:B------:R0:W-:Y:S01]  /*42a0*/  @P5 STG.E.U16 desc[UR36][R10.64+0x12], R116 ;  /* 0x000012740a005986 */ /* 0x0001e2000c101524 */
[----:B------:R-:W-:Y:S05]  /*42b0*/  @!P4 BRA `(.L_x_39) ;  /* 0x000000000004c947 */ /* 0x000fea0003800000 */
[----:B------:R0:W5:Y:S02]  /*42c0*/  LDG.E.LTC128B.U16 R134, desc[UR36][R112.64+0x10] ;  /* 0x0000102470867981 */ /* 0x000164000c1e1520 */
.L_x_39:
[----:B------:R-:W-:Y:S05]  /*42d0*/  BSYNC B1 ;  /* 0x0000000000017941 */ /* 0x000fea0003800000 */
.L_x_38:
[----:B0----5:R-:W-:Y:S01]  /*42e0*/  IMAD.U32 R116, R134, 0x10000, RZ ;  /* 0x0001000086747824 */ /* 0x021fe200078e00ff */
[----:B------:R-:W-:Y:S01]  /*42f0*/  ISETP.GT.AND P5, PT, R0, 0x8, P2 ;  /* 0x000000080000780c */ /* 0x000fe200017a4270 */
[----:B------:R-:W-:Y:S01]  /*4300*/  IMAD.MOV.U32 R139, RZ, RZ, R143 ;  /* 0x000000ffff8b7224 */ /* 0x000fe200078e008f */
[----:B------:R-:W-:Y:S01]  /*4310*/  BSSY B1, `(.L_x_40) ;  /* 0x000000c000017945 */ /* 0x000fe20003800000 */
[----:B------:R-:W-:Y:S01]  /*4320*/  FMUL R117, R116, R121 ;  /* 0x0000007974757220 */ /* 0x000fe20000400000 */
[----:B------:R-:W-:Y:S02]  /*4330*/  IMAD R123, R123, 0x78, RZ ;  /* 0x000000787b7b7824 */ /* 0x000fe400078e02ff */
[----:B------:R-:W-:-:S04]  /*4340*/  IMAD.WIDE.U32 R142, R122, 0x78, R138 ;  /* 0x000000787a8e7825 */ /* 0x000fc800078e008a */
[----:B------:R-:W-:Y:S01]  /*4350*/  FFMA R117, R118, R120, R117 ;  /* 0x0000007876757223 */ /* 0x000fe20000000075 */
[----:B------:R-:W-:-:S04]  /*4360*/  IMAD.IADD R149, R143, 0x1, R123 ;  /* 0x000000018f957824 */ /* 0x000fc800078e027b */
[----:B------:R-:W-:-:S04]  /*4370*/  F2FP.BF16.F32.PACK_AB R117, RZ, R117 ;  /* 0x00000075ff75723e */ /* 0x000fc800000010ff */
[----:B------:R-:W-:-:S05]  /*4380*/  PRMT R116, R117, 0x7610, R116 ;  /* 0x0000761075747816 */ /* 0x000fca0000000074 */
[----:B------:R0:W-:Y:S01]  /*4390*/  @P4 STG.E.U16 desc[UR36][R136.64+0x10], R116 ;  /* 0x0000107488004986 */ /* 0x0001e2000c101524 */
[----:B------:R-:W-:Y:S01]  /*43a0*/  IADD3 R117, P4, R124, R142, RZ ;  /* 0x0000008e7c757210 */ /* 0x000fe20007f9e0ff */
[----:B------:R-:W-:-:S12]  /*43b0*/  @!P5 BRA `(.L_x_41) ;  /* 0x000000000004d947 */ /* 0x000fd80003800000 */
[----:B------:R0:W5:Y:S02]  /*43c0*/  LDG.E.LTC128B.U16 R134, desc[UR36][R112.64+0x12] ;  /* 0x0000122470867981 */ /* 0x000164000c1e1520 */
.L_x_41:
[----:B------:R-:W-:Y:S05]  /*43d0*/  BSYNC B1 ;  /* 0x0000000000017941 */ /* 0x000fea0003800000 */
.L_x_40:
[----:B-----5:R-:W-:Y:S02]  /*43e0*/  IMAD.U32 R118, R134, 0x10000, RZ ;  /* 0x0001000086767824 */ /* 0x020fe400078e00ff */
[----:B------:R-:W-:Y:S01]  /*43f0*/  IMAD.X R130, R149, 0x1, R127, P4 ;  /* 0x0000000195827824 */ /* 0x000fe200020e067f */
[----:B0-----:R-:W-:Y:S01]  /*4400*/  LEA R116, P4, R117, R12, 0x1 ;  /* 0x0000000c75747211 */ /* 0x001fe200078808ff */
[----:B------:R-:W-:-:S03]  /*4410*/  FMUL R118, R118, R121 ;  /* 0x0000007976767220 */ /* 0x000fc60000400000 */
[----:B------:R-:W-:Y:S01]  /*4420*/  LEA.HI.X R117, R117, R13, R130, 0x1, P4 ;  /* 0x0000000d75757211 */ /* 0x000fe200020f0c82 */
[----:B------:R-:W-:Y:S01]  /*4430*/  FFMA R118, R119, R120, R118 ;  /* 0x0000007877767223 */ /* 0x000fe20000000076 */
[----:B------:R-:W-:-:S04]  /*4440*/  ISETP.GT.AND P4, PT, R0, 0x80, P0 ;  /* 0x000000800000780c */ /* 0x000fc80000784270 */
[----:B------:R-:W-:-:S04]  /*4450*/  F2FP.BF16.F32.PACK_AB R118, RZ, R118 ;  /* 0x00000076ff76723e */ /* 0x000fc800000010ff */
[----:B------:R-:W-:-:S05]  /*4460*/  PRMT R119, R118, 0x7610, R119 ;  /* 0x0000761076777816 */ /* 0x000fca0000000077 */
[----:B------:R0:W-:Y:S04]  /*4470*/  @P5 STG.E.U16 desc[UR36][R136.64+0x12], R119 ;  /* 0x0000127788005986 */ /* 0x0001e8000c101524 */
[----:B------:R1:W2:Y:S01]  /*4480*/  @P4 LDG.E.LTC128B.U16 R134, desc[UR36][R116.64] ;  /* 0x0000002474864981 */ /* 0x0002a2000c1e1520 */
[----:B------:R-:W-:Y:S01]  /*4490*/  IMAD.WIDE.U32 R140, R122, 0x78, R128 ;  /* 0x000000787a8c7825 */ /* 0x000fe200078e0080 */
[----:B------:R-:W-:Y:S03]  /*44a0*/  BSSY B1, `(.L_x_42) ;  /* 0x0000016000017945 */ /* 0x000fe60003800000 */
[----:B------:R-:W-:Y:S02]  /*44b0*/  IMAD.IADD R139, R123, 0x1, R141 ;  /* 0x000000017b8b7824 */ /* 0x000fe400078e028d */
[----:B------:R-:W-:-:S02]  /*44c0*/  IMAD.MOV.U32 R138, RZ, RZ, R140 ;  /* 0x000000ffff8a7224 */ /* 0x000fc400078e008c */
[----:B------:R-:W-:Y:S02]  /*44d0*/  IMAD R151, R5, 0xf0, RZ ;  /* 0x000000f005977824 */ /* 0x000fe400078e02ff */
[----:B0-----:R-:W-:-:S03]  /*44e0*/  IMAD.WIDE.U32 R118, R7, R122, R138 ;  /* 0x0000007a07767225 */ /* 0x001fc600078e008a */
[----:B------:R-:W-:-:S04]  /*44f0*/  IADD3 R118, P5, R8, R118, RZ ;  /* 0x0000007608767210 */ /* 0x000fc80007fbe0ff */
[----:B------:R-:W-:-:S03]  /*4500*/  IADD3.X R119, R9, R131, R119, P5, !PT ;  /* 0x0000008309777210 */ /* 0x000fc60002ffe477 */
[----:B------:R-:W-:-:S04]  /*4510*/  IMAD.WIDE.U32 R118, R23, R20, R118 ;  /* 0x0000001417767225 */ /* 0x000fc800078e0076 */
[----:B------:R-:W-:Y:S01]  /*4520*/  IMAD.IADD R119, R21, 0x1, R119 ;  /* 0x0000000115777824 */ /* 0x000fe200078e0277 */
[----:B-1----:R-:W-:-:S04]  /*4530*/  LEA R116, P5, R118, R12, 0x1 ;  /* 0x0000000c76747211 */ /* 0x002fc800078a08ff */
[----:B------:R-:W-:Y:S02]  /*4540*/  LEA.HI.X R117, R118, R13, R119, 0x1, P5 ;  /* 0x0000000d76757211 */ /* 0x000fe400028f0c77 */
[----:B------:R-:W-:Y:S01]  /*4550*/  ISETP.GT.AND P5, PT, R0, 0x80, P3 ;  /* 0x000000800000780c */ /* 0x000fe20001fa4270 */
[----:B--2---:R-:W-:-:S04]  /*4560*/  IMAD.U32 R130, R134, 0x10000, RZ ;  /* 0x0001000086827824 */ /* 0x004fc800078e00ff */
[----:B------:R-:W-:-:S04]  /*4570*/  FMUL R145, R130, R121 ;  /* 0x0000007982917220 */ /* 0x000fc80000400000 */
[----:B------:R-:W-:Y:S01]  /*4580*/  FFMA R104, R104, R120, R145 ;  /* 0x0000007868687223 */ /* 0x000fe20000000091 */
[----:B------:R-:W-:-:S04]  /*4590*/  IMAD.WIDE.U32 R144, R4, 0xf0, R136 ;  /* 0x000000f004907825 */ /* 0x000fc800078e0088 */
[----:B------:R-:W-:Y:S01]  /*45a0*/  F2FP.BF16.F32.PACK_AB R104, RZ, R104 ;  /* 0x00000068ff68723e */ /* 0x000fe200000010ff */
[----:B------:R-:W-:Y:S02]  /*45b0*/  IMAD.IADD R147, R145, 0x1, R151 ;  /* 0x0000000191937824 */ /* 0x000fe400078e0297 */
[----:B------:R-:W-:-:S05]  /*45c0*/  @P4 IMAD.MOV.U32 R146, RZ, RZ, R144 ;  /* 0x000000ffff924224 */ /* 0x000fca00078e0090 */
[----:B------:R0:W-:Y:S01]  /*45d0*/  @P4 STG.E.U16 desc[UR36][R146.64], R104 ;  /* 0x0000006892004986 */ /* 0x0001e2000c101524 */
[----:B------:R-:W-:Y:S05]  /*45e0*/  @!P5 BRA `(.L_x_43) ;  /* 0x000000000004d947 */ /* 0x000fea0003800000 */
[----:B------:R1:W5:Y:S02]  /*45f0*/  LDG.E.LTC128B.U16 R134, desc[UR36][R116.64+0x2] ;  /* 0x0000022474867981 */ /* 0x000364000c1e1520 */
.L_x_43:
[----:B------:R-:W-:Y:S05]  /*4600*/  BSYNC B1 ;  /* 0x0000000000017941 */ /* 0x000fea0003800000 */
.L_x_42:
[----:B0----5:R-:W-:Y:S01]  /*4610*/  IMAD.U32 R104, R134, 0x10000, RZ ;  /* 0x0001000086687824 */ /* 0x021fe200078e00ff */
[----:B------:R-:W-:Y:S01]  /*4620*/  IADD3 R142, P4, R128, R142, RZ ;  /* 0x0000008e808e7210 */ /* 0x000fe20007f9e0ff */
[----:B------:R-:W-:Y:S01]  /*4630*/  IMAD.WIDE.U32 R136, R4, 0xf0, R114 ;  /* 0x000000f004887825 */ /* 0x000fe200078e0072 */
[----:B------:R-:W-:Y:S03]  /*4640*/  BSSY B1, `(.L_x_44) ;  /* 0x0000015000017945 */ /* 0x000fe60003800000 */
[----:B------:R-:W-:Y:S01]  /*4650*/  FMUL R104, R104, R121 ;  /* 0x0000007968687220 */ /* 0x000fe20000400000 */
[----:B------:R-:W-:Y:S01]  /*4660*/  IMAD.X R143, R149, 0x1, R129, P4 ;  /* 0x00000001958f7824 */ /* 0x000fe200020e0681 */
[----:B------:R-:W-:Y:S02]  /*4670*/  IADD3 R140, P4, R128, R140, RZ ;  /* 0x0000008c808c7210 */ /* 0x000fe40007f9e0ff */
[----:B------:R-:W-:Y:S01]  /*4680*/  FFMA R104, R105, R120, R104 ;  /* 0x0000007869687223 */ /* 0x000fe20000000068 */
[----:B------:R-:W-:-:S02]  /*4690*/  IMAD.IADD R105, R151, 0x1, R137 ;  /* 0x0000000197697824 */ /* 0x000fc400078e0289 */
[----:B------:R-:W-:Y:S02]  /*46a0*/  IMAD.X R141, R139, 0x1, R129, P4 ;  /* 0x000000018b8d7824 */ /* 0x000fe400020e0681 */
[----:B------:R-:W-:Y:S02]  /*46b0*/  F2FP.BF16.F32.PACK_AB R130, RZ, R104 ;  /* 0x00000068ff82723e */ /* 0x000fe400000010ff */
[----:B------:R-:W-:Y:S01]  /*46c0*/  IADD3 R104, P4, R142, R124, RZ ;  /* 0x0000007c8e687210 */ /* 0x000fe20007f9e0ff */
[----:B------:R-:W-:-:S04]  /*46d0*/  IMAD.WIDE.U32 R148, R7, R122, R140 ;  /* 0x0000007a07947225 */ /* 0x000fc800078e008c */
[----:B------:R-:W-:Y:S01]  /*46e0*/  IMAD.X R119, R143, 0x1, R127, P4 ;  /* 0x000000018f777824 */ /* 0x000fe200020e067f */
[----:B------:R-:W-:-:S04]  /*46f0*/  LEA R118, P4, R104, R12, 0x1 ;  /* 0x0000000c68767211 */ /* 0x000fc800078808ff */
[----:B------:R-:W-:Y:S01]  /*4700*/  LEA.HI.X R119, R104, R13, R119, 0x1, P4 ;  /* 0x0000000d68777211 */ /* 0x000fe200020f0c77 */
[----:B------:R-:W-:Y:S01]  /*4710*/  IMAD.MOV.U32 R104, RZ, RZ, R136 ;  /* 0x000000ffff687224 */ /* 0x000fe200078e0088 */
[----:B------:R-:W-:-:S04]  /*4720*/  IADD3 R148, P4, R8, R148, RZ ;  /* 0x0000009408947210 */ /* 0x000fc80007f9e0ff */
[----:B------:R0:W-:Y:S01]  /*4730*/  @P5 STG.E.U16 desc[UR36][R104.64+0x2], R130 ;  /* 0x0000028268005986 */ /* 0x0001e2000c101524 */
[----:B------:R-:W-:Y:S02]  /*4740*/  ISETP.GT.AND P5, PT, R0, 0x88, P0 ;  /* 0x000000880000780c */ /* 0x000fe400007a4270 */
[----:B------:R-:W-:-:S03]  /*4750*/  IADD3.X R149, R9, R131, R149, P4, !PT ;  /* 0x0000008309957210 */ /* 0x000fc600027fe495 */
[----:B------:R-:W-:-:S08]  /*4760*/  IMAD.WIDE.U32 R148, R23, R20, R148 ;  /* 0x0000001417947225 */ /* 0x000fd000078e0094 */
[----:B0-----:R-:W-:Y:S05]  /*4770*/  @!P5 BRA `(.L_x_45) ;  /* 0x000000000004d947 */ /* 0x001fea0003800000 */
[----:B------:R0:W5:Y:S02]  /*4780*/  LDG.E.LTC128B.U16 R134, desc[UR36][R118.64] ;  /* 0x0000002476867981 */ /* 0x000164000c1e1520 */
.L_x_45:
[----:B------:R-:W-:Y:S05]  /*4790*/  BSYNC B1 ;  /* 0x0000000000017941 */ /* 0x000fea0003800000 */
.L_x_44:
[----:B0----5:R-:W-:Y:S01]  /*47a0*/  IMAD.U32 R118, R134, 0x10000, RZ ;  /* 0x0001000086767824 */ /* 0x021fe200078e00ff */
[----:B------:R-:W-:Y:S01]  /*47b0*/  BSSY B1, `(.L_x_46) ;  /* 0x000000d000017945 */ /* 0x000fe20003800000 */
[----:B------:R-:W-:Y:S02]  /*47c0*/  IMAD.IADD R130, R21, 0x1, R149 ;  /* 0x0000000115827824 */ /* 0x000fe400078e0295 */
[----:B------:R-:W-:Y:S01]  /*47d0*/  FMUL R119, R118, R121 ;  /* 0x0000007976777220 */ /* 0x000fe20000400000 */
[----:B------:R-:W-:-:S03]  /*47e0*/  LEA R118, P4, R148, R12, 0x1 ;  /* 0x0000000c94767211 */ /* 0x000fc600078808ff */
[----:B------:R-:W-:Y:S01]  /*47f0*/  FFMA R106, R106, R120, R119 ;  /* 0x000000786a6a7223 */ /* 0x000fe20000000077 */
[----:B------:R-:W-:Y:S02]  /*4800*/  LEA.HI.X R119, R148, R13, R130, 0x1, P4 ;  /* 0x0000000d94777211 */ /* 0x000fe400020f0c82 */
[----:B------:R-:W-:Y:S02]  /*4810*/  IADD3 R148, P4, R133, R144, RZ ;  /* 0x0000009085947210 */ /* 0x000fe40007f9e0ff */
[----:B------:R-:W-:-:S03]  /*4820*/  F2FP.BF16.F32.PACK_AB R106, RZ, R106 ;  /* 0x0000006aff6a723e */ /* 0x000fc600000010ff */
[----:B------:R-:W-:Y:S01]  /*4830*/  IMAD.X R149, R147, 0x1, R135, P4 ;  /* 0x0000000193957824 */ /* 0x000fe200020e0687 */
[----:B------:R-:W-:-:S04]  /*4840*/  ISETP.GT.AND P4, PT, R0, 0x88, P3 ;  /* 0x000000880000780c */ /* 0x000fc80001f84270 */
[----:B------:R0:W-:Y:S09]  /*4850*/  @P5 STG.E.U16 desc[UR36][R148.64], R106 ;  /* 0x0000006a94005986 */ /* 0x0001f2000c101524 */
[----:B------:R-:W-:Y:S05]  /*4860*/  @!P4 BRA `(.L_x_47) ;  /* 0x000000000004c947 */ /* 0x000fea0003800000 */
[----:B------:R2:W5:Y:S02]  /*4870*/  LDG.E.LTC128B.U16 R134, desc[UR36][R118.64+0x2] ;  /* 0x0000022476867981 */ /* 0x000564000c1e1520 */
.L_x_47:
[----:B------:R-:W-:Y:S05]  /*4880*/  BSYNC B1 ;  /* 0x0000000000017941 */ /* 0x000fea0003800000 */
.L_x_46:
[----:B0----5:R-:W-:Y:S01]  /*4890*/  IMAD.U32 R106, R134, 0x10000, RZ ;  /* 0x00010000866a7824 */ /* 0x021fe200078e00ff */
[----:B------:R-:W-:Y:S03]  /*48a0*/  BSSY B1, `(.L_x_48) ;  /* 0x000000a000017945 */ /* 0x000fe60003800000 */
[----:B------:R-:W-:Y:S01]  /*48b0*/  FMUL R130, R106, R121 ;  /* 0x000000796a827220 */ /* 0x000fe20000400000 */
[----:B------:R-:W-:-:S03]  /*48c0*/  IADD3 R106, P5, R133, R136, RZ ;  /* 0x00000088856a7210 */ /* 0x000fc60007fbe0ff */
[----:B------:R-:W-:Y:S02]  /*48d0*/  FFMA R130, R107, R120, R130 ;  /* 0x000000786b827223 */ /* 0x000fe40000000082 */
[----:B------:R-:W-:Y:S01]  /*48e0*/  IMAD.X R107, R135, 0x1, R105, P5 ;  /* 0x00000001876b7824 */ /* 0x000fe200028e0669 */
[----:B------:R-:W-:Y:S02]  /*48f0*/  ISETP.GT.AND P5, PT, R0, 0x80, P1 ;  /* 0x000000800000780c */ /* 0x000fe40000fa4270 */
[----:B------:R-:W-:-:S05]  /*4900*/  F2FP.BF16.F32.PACK_AB R130, RZ, R130 ;  /* 0x00000082ff82723e */ /* 0x000fca00000010ff */
[----:B------:R0:W-:Y:S06]  /*4910*/  @P4 STG.E.U16 desc[UR36][R106.64+0x2], R130 ;  /* 0x000002826a004986 */ /* 0x0001ec000c101524 */
[----:B------:R-:W-:Y:S05]  /*4920*/  @!P5 BRA `(.L_x_49) ;  /* 0x000000000004d947 */ /* 0x000fea0003800000 */
[----:B------:R0:W5:Y:S02]  /*4930*/  LDG.E.LTC128B.U16 R134, desc[UR36][R116.64+0x10] ;  /* 0x0000102474867981 */ /* 0x000164000c1e1520 */
.L_x_49:
[----:B------:R-:W-:Y:S05]  /*4940*/  BSYNC B1 ;  /* 0x0000000000017941 */ /* 0x000fea0003800000 */
.L_x_48:
[----:B0----5:R-:W-:Y:S01]  /*4950*/  IMAD.U32 R130, R134, 0x10000, RZ ;  /* 0x0001000086827824 */ /* 0x021fe200078e00ff */
[----:B------:R-:W-:Y:S01]  /*4960*/  ISETP.GT.AND P4, PT, R0, 0x80, P2 ;  /* 0x000000800000780c */ /* 0x000fe20001784270 */
[----:B------:R-:W-:Y:S02]  /*4970*/  BSSY B1, `(.L_x_50) ;  /* 0x0000009000017945 */ /* 0x000fe40003800000 */
[----:B------:R-:W-:-:S04]  /*4980*/  FMUL R145, R130, R121 ;  /* 0x0000007982917220 */ /* 0x000fc80000400000 */
[----:B------:R-:W-:-:S05]  /*4990*/  FFMA R145, R108, R120, R145 ;  /* 0x000000786c917223 */ /* 0x000fca0000000091 */
[----:B------:R-:W-:-:S04]  /*49a0*/  F2FP.BF16.F32.PACK_AB R145, RZ, R145 ;  /* 0x00000091ff91723e */ /* 0x000fc800000010ff */
[----:B------:R-:W-:Y:S01]  /*49b0*/  PRMT R108, R145, 0x7610, R108 ;  /* 0x00007610916c7816 */ /* 0x000fe2000000006c */
[----:B------:R-:W-:-:S05]  /*49c0*/  @P5 IMAD.MOV.U32 R145, RZ, RZ, R147 ;  /* 0x000000ffff915224 */ /* 0x000fca00078e0093 */
[----:B------:R0:W-:Y:S01]  /*49d0*/  @P5 STG.E.U16 desc[UR36][R144.64+0x10], R108 ;  /* 0x0000106c90005986 */ /* 0x0001e2000c101524 */
[----:B------:R-:W-:Y:S05]  /*49e0*/  @!P4 BRA `(.L_x_51) ;  /* 0x000000000004c947 */ /* 0x000fea0003800000 */
[----:B------:R0:W5:Y:S02]  /*49f0*/  LDG.E.LTC128B.U16 R134, desc[UR36][R116.64+0x12] ;  /* 0x0000122474867981 */ /* 0x000164000c1e1520 */
.L_x_51:
[----:B------:R-:W-:Y:S05]  /*4a00*/  BSYNC B1 ;  /* 0x0000000000017941 */ /* 0x000fea0003800000 */
.L_x_50:
[----:B0----5:R-:W-:Y:S01]  /*4a10*/  IMAD.U32 R108, R134, 0x10000, RZ ;  /* 0x00010000866c7824 */ /* 0x021fe200078e00ff */
        /* <DEDUP_REMOVED lines=8> */
.L_x_53:
[----:B------:R-:W-:Y:S05]  /*4aa0*/  BSYNC B1 ;  /* 0x0000000000017941 */ /* 0x000fea0003800000 */
.L_x_52:
[----:B0----5:R-:W-:Y:S01]  /*4ab0*/  IMAD.U32 R108, R134, 0x10000, RZ ;  /* 0x00010000866c7824 */ /* 0x021fe200078e00ff */
[----:B------:R-:W-:Y:S01]  /*4ac0*/  ISETP.GT.AND P4, PT, R0, 0x88, P2 ;  /* 0x000000880000780c */ /* 0x000fe20001784270 */
[----:B------:R-:W-:Y:S01]  /*4ad0*/  IMAD.WIDE.U32 R144, R122, 0x78, R142 ;  /* 0x000000787a907825 */ /* 0x000fe200078e008e */
[----:B------:R-:W-:Y:S03]  /*4ae0*/  BSSY B1, `(.L_x_54) ;  /* 0x000000a000017945 */ /* 0x000fe60003800000 */
[----:B------:R-:W-:Y:S01]  /*4af0*/  FMUL R109, R108, R121 ;  /* 0x000000796c6d7220 */ /* 0x000fe20000400000 */
[----:B------:R-:W-:-:S03]  /*4b00*/  IMAD.IADD R147, R123, 0x1, R145 ;  /* 0x000000017b937824 */ /* 0x000fc600078e0291 */
[----:B------:R-:W-:-:S05]  /*4b10*/  FFMA R109, R110, R120, R109 ;  /* 0x000000786e6d7223 */ /* 0x000fca000000006d */
[----:B------:R-:W-:-:S04]  /*4b20*/  F2FP.BF16.F32.PACK_AB R109, RZ, R109 ;  /* 0x0000006dff6d723e */ /* 0x000fc800000010ff */
[----:B------:R-:W-:-:S05]  /*4b30*/  PRMT R108, R109, 0x7610, R108 ;  /* 0x000076106d6c7816 */ /* 0x000fca000000006c */
[----:B------:R0:W-:Y:S01]  /*4b40*/  @P5 STG.E.U16 desc[UR36][R148.64+0x10], R108 ;  /* 0x0000106c94005986 */ /* 0x0001e2000c101524 */
[----:B------:R-:W-:Y:S01]  /*4b50*/  IADD3 R109, P5, R124, R144, RZ ;  /* 0x000000907c6d7210 */ /* 0x000fe20007fbe0ff */
[----:B------:R-:W-:-:S12]  /*4b60*/  @!P4 BRA `(.L_x_55) ;  /* 0x000000000004c947 */ /* 0x000fd80003800000 */
[----:B------:R0:W5:Y:S02]  /*4b70*/  LDG.E.LTC128B.U16 R134, desc[UR36][R118.64+0x12] ;  /* 0x0000122476867981 */ /* 0x000164000c1e1520 */
.L_x_55:
[----:B------:R-:W-:Y:S05]  /*4b80*/  BSYNC B1 ;  /* 0x0000000000017941 */ /* 0x000fea0003800000 */
.L_x_54:
        /* <DEDUP_REMOVED lines=12> */
[----:B------:R-:W-:Y:S01]  /*4c50*/  SHF.L.U64.HI R143, R4, 0x9, R5 ;  /* 0x00000009048f7819 */ /* 0x000fe20000010205 */
[----:B------:R-:W-:Y:S01]  /*4c60*/  BSSY B1, `(.L_x_56) ;  /* 0x0000014000017945 */ /* 0x000fe20003800000 */
[----:B------:R-:W-:-:S04]  /*4c70*/  IADD3 R110, P4, R128, R138, RZ ;  /* 0x0000008a806e7210 */ /* 0x000fc80007f9e0ff */
[----:B0-----:R-:W-:-:S03]  /*4c80*/  IADD3.X R111, R129, R123, R139, P4, !PT ;  /* 0x0000007b816f7210 */ /* 0x001fc600027fe48b */
[----:B------:R-:W-:-:S03]  /*4c90*/  IMAD.WIDE.U32 R138, R7, R122, R110 ;  /* 0x0000007a078a7225 */ /* 0x000fc600078e006e */
[----:B------:R-:W-:-:S04]  /*4ca0*/  IADD3 R138, P4, R8, R138, RZ ;  /* 0x0000008a088a7210 */ /* 0x000fc80007f9e0ff */
[----:B------:R-:W-:Y:S02]  /*4cb0*/  IADD3.X R139, R9, R131, R139, P4, !PT ;  /* 0x00000083098b7210 */ /* 0x000fe400027fe48b */
[----:B------:R-:W-:Y:S01]  /*4cc0*/  LEA R142, P4, R4, R10, 0x9 ;  /* 0x0000000a048e7211 */ /* 0x000fe200078848ff */
[----:B------:R-:W-:-:S04]  /*4cd0*/  IMAD.WIDE.U32 R138, R23, R20, R138 ;  /* 0x00000014178a7225 */ /* 0x000fc800078e008a */
[----:B------:R-:W-:Y:S01]  /*4ce0*/  IMAD.X R143, R143, 0x1, R11, P4 ;  /* 0x000000018f8f7824 */ /* 0x000fe200020e060b */
[----:B-1----:R-:W-:Y:S01]  /*4cf0*/  LEA R108, P4, R138, R12, 0x1 ;  /* 0x0000000c8a6c7211 */ /* 0x002fe200078808ff */
[----:B--2---:R-:W-:-:S04]  /*4d00*/  IMAD.U32 R130, R134, 0x10000, RZ ;  /* 0x0001000086827824 */ /* 0x004fc800078e00ff */
[----:B------:R-:W-:Y:S01]  /*4d10*/  FMUL R109, R130, R121 ;  /* 0x00000079826d7220 */ /* 0x000fe20000400000 */
[----:B------:R-:W-:-:S03]  /*4d20*/  IMAD.IADD R130, R21, 0x1, R139 ;  /* 0x0000000115827824 */ /* 0x000fc600078e028b */
[----:B------:R-:W-:Y:S02]  /*4d30*/  FFMA R96, R96, R120, R109 ;  /* 0x0000007860607223 */ /* 0x000fe4000000006d */
[----:B------:R-:W-:Y:S02]  /*4d40*/  LEA.HI.X R109, R138, R13, R130, 0x1, P4 ;  /* 0x0000000d8a6d7211 */ /* 0x000fe400020f0c82 */
[----:B------:R-:W-:Y:S02]  /*4d50*/  ISETP.GT.AND P4, PT, R0, 0x100, P3 ;  /* 0x000001000000780c */ /* 0x000fe40001f84270 */
[----:B------:R-:W-:-:S05]  /*4d60*/  F2FP.BF16.F32.PACK_AB R96, RZ, R96 ;  /* 0x00000060ff60723e */ /* 0x000fca00000010ff */
[----:B------:R0:W-:Y:S06]  /*4d70*/  @P5 STG.E.U16 desc[UR36][R142.64], R96 ;  /* 0x000000608e005986 */ /* 0x0001ec000c101524 */
[----:B------:R-:W-:Y:S05]  /*4d80*/  @!P4 BRA `(.L_x_57) ;  /* 0x000000000004c947 */ /* 0x000fea0003800000 */
[----:B------:R1:W5:Y:S02]  /*4d90*/  LDG.E.LTC128B.U16 R134, desc[UR36][R108.64+0x2] ;  /* 0x000002246c867981 */ /* 0x000364000c1e1520 */
.L_x_57:
[----:B------:R-:W-:Y:S05]  /*4da0*/  BSYNC B1 ;  /* 0x0000000000017941 */ /* 0x000fea0003800000 */
.L_x_56:
        /* <DEDUP_REMOVED lines=8> */
[----:B------:R-:W-:-:S02]  /*4e30*/  @P4 IMAD.MOV.U32 R97, RZ, RZ, R143 ;  /* 0x000000ffff614224 */ /* 0x000fc400078e008f */
[----:B------:R-:W-:Y:S01]  /*4e40*/  IMAD.WIDE.U32 R140, R122, 0x78, R144 ;  /* 0x000000787a8c7825 */ /* 0x000fe200078e0090 */
[----:B------:R-:W-:Y:S02]  /*4e50*/  IADD3.X R139, R129, R123, R139, P5, !PT ;  /* 0x0000007b818b7210 */ /* 0x000fe40002ffe48b */
[----:B------:R-:W-:Y:S01]  /*4e60*/  F2FP.BF16.F32.PACK_AB R96, RZ, R96 ;  /* 0x00000060ff60723e */ /* 0x000fe200000010ff */
[----:B------:R-:W-:-:S03]  /*4e70*/  IMAD.IADD R151, R123, 0x1, R141 ;  /* 0x000000017b977824 */ /* 0x000fc600078e028d */
[----:B------:R-:W-:Y:S01]  /*4e80*/  PRMT R149, R96, 0x7610, R149 ;  /* 0x0000761060957816 */ /* 0x000fe20000000095 */
[----:B------:R-:W-:-:S05]  /*4e90*/  @P4 IMAD.MOV.U32 R96, RZ, RZ, R142 ;  /* 0x000000ffff604224 */ /* 0x000fca00078e008e */
[----:B------:R0:W-:Y:S01]  /*4ea0*/  @P4 STG.E.U16 desc[UR36][R96.64+0x2], R149 ;  /* 0x0000029560004986 */ /* 0x0001e2000c101524 */
[----:B------:R-:W-:-:S05]  /*4eb0*/  IADD3 R147, P4, R144, R124, RZ ;  /* 0x0000007c90937210 */ /* 0x000fca0007f9e0ff */
[----:B------:R-:W-:Y:S01]  /*4ec0*/  IMAD.X R144, R145, 0x1, R127, P4 ;  /* 0x0000000191907824 */ /* 0x000fe200020e067f */
[----:B------:R-:W-:-:S04]  /*4ed0*/  IADD3 R145, P4, P5, R124, R140, R128 ;  /* 0x0000008c7c917210 */ /* 0x000fc80007d9e080 */
[----:B------:R-:W-:Y:S01]  /*4ee0*/  IADD3.X R130, R127, R151, R129, P4, P5 ;  /* 0x000000977f827210 */ /* 0x000fe200027ea481 */
[----:B0-----:R-:W-:Y:S01]  /*4ef0*/  IMAD.WIDE.U32 R148, R7, R122, R138 ;  /* 0x0000007a07947225 */ /* 0x001fe200078e008a */
[----:B------:R-:W-:-:S04]  /*4f00*/  LEA R146, P4, R147, R12, 0x1 ;  /* 0x0000000c93927211 */ /* 0x000fc800078808ff */
[----:B------:R-:W-:Y:S02]  /*4f10*/  LEA.HI.X R147, R147, R13, R144, 0x1, P4 ;  /* 0x0000000d93937211 */ /* 0x000fe400020f0c90 */
[----:B------:R-:W-:Y:S02]  /*4f20*/  ISETP.GT.AND P4, PT, R0, 0x108, P0 ;  /* 0x000001080000780c */ /* 0x000fe40000784270 */
[----:B------:R-:W-:-:S04]  /*4f30*/  IADD3 R96, P5, R8, R148, RZ ;  /* 0x0000009408607210 */ /* 0x000fc80007fbe0ff */
[----:B------:R-:W-:-:S07]  /*4f40*/  IADD3.X R97, R9, R131, R149, P5, !PT ;  /* 0x0000008309617210 */ /* 0x000fce0002ffe495 */
[----:B------:R-:W-:Y:S05]  /*4f50*/  @!P4 BRA `(.L_x_59) ;  /* 0x000000000004c947 */ /* 0x000fea0003800000 */
[----:B------:R0:W5:Y:S02]  /*4f60*/  LDG.E.LTC128B.U16 R134, desc[UR36][R146.64] ;  /* 0x0000002492867981 */ /* 0x000164000c1e1520 */
.L_x_59:
[----:B------:R-:W-:Y:S05]  /*4f70*/  BSYNC B1 ;  /* 0x0000000000017941 */ /* 0x000fea0003800000 */
.L_x_58:
[----:B-----5:R-:W-:Y:S01]  /*4f80*/  IMAD.U32 R144, R134, 0x10000, RZ ;  /* 0x0001000086907824 */ /* 0x020fe200078e00ff */
[----:B------:R-:W-:Y:S01]  /*4f90*/  BSSY B1, `(.L_x_60) ;  /* 0x000000e000017945 */ /* 0x000fe20003800000 */
[----:B0-----:R-:W-:-:S04]  /*4fa0*/  IMAD.WIDE.U32 R146, R23, R20, R96 ;  /* 0x0000001417927225 */ /* 0x001fc800078e0060 */
[----:B------:R-:W-:Y:S01]  /*4fb0*/  FMUL R97, R144, R121 ;  /* 0x0000007990617220 */ /* 0x000fe20000400000 */
[----:B------:R-:W-:Y:S01]  /*4fc0*/  IMAD.IADD R144, R21, 0x1, R147 ;  /* 0x0000000115907824 */ /* 0x000fe200078e0293 */
[----:B------:R-:W-:Y:S02]  /*4fd0*/  LEA R96, P5, R146, R12, 0x1 ;  /* 0x0000000c92607211 */ /* 0x000fe400078a08ff */
[----:B------:R-:W-:Y:S02]  /*4fe0*/  FFMA R98, R98, R120, R97 ;  /* 0x0000007862627223 */ /* 0x000fe40000000061 */
        /* <DEDUP_REMOVED lines=8> */
.L_x_61:
[----:B------:R-:W-:Y:S05]  /*5070*/  BSYNC B1 ;  /* 0x0000000000017941 */ /* 0x000fea0003800000 */
.L_x_60:
[----:B0----5:R-:W-:Y:S01]  /*5080*/  IMAD.U32 R98, R134, 0x10000, RZ ;  /* 0x0001000086627824 */ /* 0x021fe200078e00ff */
[----:B------:R-:W-:Y:S03]  /*5090*/  BSSY B1, `(.L_x_62) ;  /* 0x000000a000017945 */ /* 0x000fe60003800000 */
[----:B------:R-:W-:-:S04]  /*50a0*/  FMUL R98, R98, R121 ;  /* 0x0000007962627220 */ /* 0x000fc80000400000 */
[----:B------:R-:W-:Y:S01]  /*50b0*/  FFMA R99, R99, R120, R98 ;  /* 0x0000007863637223 */ /* 0x000fe20000000062 */
[----:B------:R-:W-:-:S04]  /*50c0*/  IADD3 R98, P4, R142, R133, RZ ;  /* 0x000000858e627210 */ /* 0x000fc80007f9e0ff */
[----:B------:R-:W-:Y:S01]  /*50d0*/  F2FP.BF16.F32.PACK_AB R144, RZ, R99 ;  /* 0x00000063ff90723e */ /* 0x000fe200000010ff */
[----:B------:R-:W-:Y:S01]  /*50e0*/  IMAD.X R99, R143, 0x1, R135, P4 ;  /* 0x000000018f637824 */ /* 0x000fe200020e0687 */
[----:B------:R-:W-:-:S04]  /*50f0*/  ISETP.GT.AND P4, PT, R0, 0x100, P1 ;  /* 0x000001000000780c */ /* 0x000fc80000f84270 */
[----:B------:R0:W-:Y:S09]  /*5100*/  @P5 STG.E.U16 desc[UR36][R98.64+0x2], R144 ;  /* 0x0000029062005986 */ /* 0x0001f2000c101524 */
[----:B------:R-:W-:Y:S05]  /*5110*/  @!P4 BRA `(.L_x_63) ;  /* 0x000000000004c947 */ /* 0x000fea0003800000 */
[----:B------:R0:W5:Y:S02]  /*5120*/  LDG.E.LTC128B.U16 R134, desc[UR36][R108.64+0x10] ;  /* 0x000010246c867981 */ /* 0x000164000c1e1520 */
.L_x_63:
[----:B------:R-:W-:Y:S05]  /*5130*/  BSYNC B1 ;  /* 0x0000000000017941 */ /* 0x000fea0003800000 */
.L_x_62:
        /* <DEDUP_REMOVED lines=9> */
.L_x_65:
[----:B------:R-:W-:Y:S05]  /*51d0*/  BSYNC B1 ;  /* 0x0000000000017941 */ /* 0x000fea0003800000 */
.L_x_64:
        /* <DEDUP_REMOVED lines=9> */
.L_x_67:
[----:B------:R-:W-:Y:S05]  /*5270*/  BSYNC B1 ;  /* 0x0000000000017941 */ /* 0x000fea0003800000 */
.L_x_66:
        /* <DEDUP_REMOVED lines=9> */
.L_x_69:
[----:B------:R-:W-:Y:S05]  /*5310*/  BSYNC B1 ;  /* 0x0000000000017941 */ /* 0x000fea0003800000 */
.L_x_68:
[----:B-----5:R-:W-:Y:S01]  /*5320*/  IMAD.U32 R100, R134, 0x10000, RZ ;  /* 0x0001000086647824 */ /* 0x020fe200078e00ff */
[----:B------:R-:W-:-:S03]  /*5330*/  IADD3 R124, P4, R124, R140, RZ ;  /* 0x0000008c7c7c7210 */ /* 0x000fc60007f9e0ff */
[----:B------:R-:W-:Y:S02]  /*5340*/  FMUL R100, R100, R121 ;  /* 0x0000007964647220 */ /* 0x000fe40000400000 */
[----:B------:R-:W-:Y:S02]  /*5350*/  IMAD.X R126, R151, 0x1, R127, P4 ;  /* 0x00000001977e7824 */ /* 0x000fe400020e067f */
[----:B------:R-:W-:-:S05]  /*5360*/  FFMA R100, R103, R120, R100 ;  /* 0x0000007867647223 */ /* 0x000fca0000000064 */
[----:B------:R-:W-:-:S04]  /*5370*/  F2FP.BF16.F32.PACK_AB R100, RZ, R100 ;  /* 0x00000064ff64723e */ /* 0x000fc800000010ff */
[----:B0-----:R-:W-:Y:S02]  /*5380*/  PRMT R101, R100, 0x7610, R101 ;  /* 0x0000761064657816 */ /* 0x001fe40000000065 */
[----:B------:R-:W-:-:S03]  /*5390*/  LEA R100, P4, R124, R12, 0x1 ;  /* 0x0000000c7c647211 */ /* 0x000fc600078808ff */
[----:B------:R0:W-:Y:S01]  /*53a0*/  @P5 STG.E.U16 desc[UR36][R98.64+0x12], R101 ;  /* 0x0000126562005986 */ /* 0x0001e2000c101524 */
[----:B------:R-:W-:Y:S02]  /*53b0*/  ISETP.GT.AND P5, PT, R0, 0x180, P0 ;  /* 0x000001800000780c */ /* 0x000fe400007a4270 */
[----:B0-----:R-:W-:-:S11]  /*53c0*/  LEA.HI.X R101, R124, R13, R126, 0x1, P4 ;  /* 0x0000000d7c657211 */ /* 0x001fd600020f0c7e */
[----:B------:R0:W2:Y:S01]  /*53d0*/  @P5 LDG.E.LTC128B.U16 R134, desc[UR36][R100.64] ;  /* 0x0000002464865981 */ /* 0x0000a2000c1e1520 */
[----:B------:R-:W-:Y:S01]  /*53e0*/  IMAD.WIDE.U32 R110, R122, 0x78, R110 ;  /* 0x000000787a6e7825 */ /* 0x000fe200078e006e */
[----:B------:R-:W-:Y:S02]  /*53f0*/  BSSY B1, `(.L_x_70) ;  /* 0x0000016000017945 */ /* 0x000fe40003800000 */
[----:B------:R-:W-:-:S04]  /*5400*/  IADD3 R102, P4, R128, R110, RZ ;  /* 0x0000006e80667210 */ /* 0x000fc80007f9e0ff */
[----:B------:R-:W-:Y:S01]  /*5410*/  IADD3.X R103, R129, R123, R111, P4, !PT ;  /* 0x0000007b81677210 */ /* 0x000fe200027fe46f */
[----:B------:R-:W-:Y:S02]  /*5420*/  IMAD R111, R5, 0x300, RZ ;  /* 0x00000300056f7824 */ /* 0x000fe400078e02ff */
[----:B0-----:R-:W-:-:S04]  /*5430*/  IMAD.WIDE.U32 R100, R4, 0x300, R10 ;  /* 0x0000030004647825 */ /* 0x001fc800078e000a */
[----:B------:R-:W-:-:S03]  /*5440*/  IMAD.WIDE.U32 R102, R7, R122, R102 ;  /* 0x0000007a07667225 */ /* 0x000fc600078e0066 */
[----:B------:R-:W-:-:S04]  /*5450*/  IADD3 R102, P4, R8, R102, RZ ;  /* 0x0000006608667210 */ /* 0x000fc80007f9e0ff */
[----:B------:R-:W-:-:S03]  /*5460*/  IADD3.X R103, R9, R131, R103, P4, !PT ;  /* 0x0000008309677210 */ /* 0x000fc600027fe467 */
[----:B------:R-:W-:-:S04]  /*5470*/  IMAD.WIDE.U32 R102, R23, R20, R102 ;  /* 0x0000001417667225 */ /* 0x000fc800078e0066 */
[----:B--2---:R-:W-:-:S04]  /*5480*/  IMAD.U32 R98, R134, 0x10000, RZ ;  /* 0x0001000086627824 */ /* 0x004fc800078e00ff */
[----:B------:R-:W-:Y:S01]  /*5490*/  FMUL R99, R98, R121 ;  /* 0x0000007962637220 */ /* 0x000fe20000400000 */
[----:B------:R-:W-:-:S03]  /*54a0*/  LEA R98, P4, R102, R12, 0x1 ;  /* 0x0000000c66627211 */ /* 0x000fc600078808ff */
[----:B------:R-:W-:Y:S01]  /*54b0*/  FFMA R99, R88, R120, R99 ;  /* 0x0000007858637223 */ /* 0x000fe20000000063 */
[----:B------:R-:W-:Y:S02]  /*54c0*/  IMAD.IADD R88, R21, 0x1, R103 ;  /* 0x0000000115587824 */ /* 0x000fe400078e0267 */
[----:B------:R-:W-:Y:S02]  /*54d0*/  IMAD.IADD R103, R101, 0x1, R111 ;  /* 0x0000000165677824 */ /* 0x000fe400078e026f */
[----:B------:R-:W-:Y:S02]  /*54e0*/  F2FP.BF16.F32.PACK_AB R110, RZ, R99 ;  /* 0x00000063ff6e723e */ /* 0x000fe400000010ff */
[----:B------:R-:W-:Y:S01]  /*54f0*/  LEA.HI.X R99, R102, R13, R88, 0x1, P4 ;  /* 0x0000000d66637211 */ /* 0x000fe200020f0c58 */
[----:B------:R-:W-:Y:S01]  /*5500*/  @P5 IMAD.MOV.U32 R102, RZ, RZ, R100 ;  /* 0x000000ffff665224 */ /* 0x000fe200078e0064 */
[----:B------:R-:W-:-:S04]  /*5510*/  ISETP.GT.AND P4, PT, R0, 0x180, P3 ;  /* 0x000001800000780c */ /* 0x000fc80001f84270 */
[----:B------:R0:W-:Y:S09]  /*5520*/  @P5 STG.E.U16 desc[UR36][R102.64], R110 ;  /* 0x0000006e66005986 */ /* 0x0001f2000c101524 */
[----:B------:R-:W-:Y:S05]  /*5530*/  @!P4 BRA `(.L_x_71) ;  /* 0x000000000004c947 */ /* 0x000fea0003800000 */
[----:B------:R2:W5:Y:S02]  /*5540*/  LDG.E.LTC128B.U16 R134, desc[UR36][R98.64+0x2] ;  /* 0x0000022462867981 */ /* 0x000564000c1e1520 */
.L_x_71:
[----:B------:R-:W-:Y:S05]  /*5550*/  BSYNC B1 ;  /* 0x0000000000017941 */ /* 0x000fea0003800000 */
.L_x_70:
[----:B-----5:R-:W-:Y:S01]  /*5560*/  IMAD.U32 R88, R134, 0x10000, RZ ;  /* 0x0001000086587824 */ /* 0x020fe200078e00ff */
[----:B------:R-:W-:Y:S01]  /*5570*/  ISETP.GT.AND P0, PT, R0, 0x188, P0 ;  /* 0x000001880000780c */ /* 0x000fe20000704270 */
[----:B------:R-:W-:Y:S01]  /*5580*/  IMAD.WIDE.U32 R138, R122, 0x78, R138 ;  /* 0x000000787a8a7825 */ /* 0x000fe200078e008a */
[----:B------:R-:W-:Y:S03]  /*5590*/  BSSY B1, `(.L_x_72) ;  /* 0x0000010000017945 */ /* 0x000fe60003800000 */
[----:B0-----:R-:W-:Y:S01]  /*55a0*/  FMUL R110, R88, R121 ;  /* 0x00000079586e7220 */ /* 0x001fe20000400000 */
[----:B------:R-:W-:Y:S01]  /*55b0*/  @P4 IMAD.MOV.U32 R124, RZ, RZ, R100 ;  /* 0x000000ffff7c4224 */ /* 0x000fe200078e0064 */
[----:B------:R-:W-:Y:S02]  /*55c0*/  IADD3 R88, P5, R128, R138, RZ ;  /* 0x0000008a80587210 */ /* 0x000fe40007fbe0ff */
[----:B------:R-:W-:Y:S01]  /*55d0*/  FFMA R110, R89, R120, R110 ;  /* 0x00000078596e7223 */ /* 0x000fe2000000006e */
[----:B------:R-:W-:Y:S01]  /*55e0*/  @P4 IMAD.MOV.U32 R125, RZ, RZ, R103 ;  /* 0x000000ffff7d4224 */ /* 0x000fe200078e0067 */
[----:B------:R-:W-:-:S03]  /*55f0*/  IADD3.X R89, R129, R123, R139, P5, !PT ;  /* 0x0000007b81597210 */ /* 0x000fc60002ffe48b */
[----:B------:R-:W-:Y:S01]  /*5600*/  F2FP.BF16.F32.PACK_AB R110, RZ, R110 ;  /* 0x0000006eff6e723e */ /* 0x000fe200000010ff */
[----:B------:R-:W-:-:S03]  /*5610*/  IMAD.WIDE.U32 R122, R7, R122, R88 ;  /* 0x0000007a077a7225 */ /* 0x000fc600078e0058 */
[----:B------:R-:W-:Y:S02]  /*5620*/  PRMT R7, R110, 0x7610, R7 ;  /* 0x000076106e077816 */ /* 0x000fe40000000007 */
[----:B------:R-:W-:-:S03]  /*5630*/  IADD3 R110, P5, R8, R122, RZ ;  /* 0x0000007a086e7210 */ /* 0x000fc60007fbe0ff */
[----:B------:R0:W-:Y:S01]  /*5640*/  @P4 STG.E.U16 desc[UR36][R124.64+0x2], R7 ;  /* 0x000002077c004986 */ /* 0x0001e2000c101524 */
[----:B------:R-:W-:-:S04]  /*5650*/  LEA R88, P4, R145, R12, 0x1 ;  /* 0x0000000c91587211 */ /* 0x000fc800078808ff */
[----:B------:R-:W-:Y:S01]  /*5660*/  LEA.HI.X R89, R145, R13, R130, 0x1, P4 ;  /* 0x0000000d91597211 */ /* 0x000fe200020f0c82 */
[----:B------:R-:W-:Y:S08]  /*5670*/  @!P0 BRA `(.L_x_73) ;  /* 0x0000000000048947 */ /* 0x000ff00003800000 */
[----:B------:R0:W5:Y:S02]  /*5680*/  LDG.E.LTC128B.U16 R134, desc[UR36][R88.64] ;  /* 0x0000002458867981 */ /* 0x000164000c1e1520 */
.L_x_73:
[----:B------:R-:W-:Y:S05]  /*5690*/  BSYNC B1 ;  /* 0x0000000000017941 */ /* 0x000fea0003800000 */
.L_x_72:
[----:B-----5:R-:W-:Y:S01]  /*56a0*/  IMAD.U32 R8, R134, 0x10000, RZ ;  /* 0x0001000086087824 */ /* 0x020fe200078e00ff */
[----:B------:R-:W-:Y:S01]  /*56b0*/  IADD3.X R111, R9, R131, R123, P5, !PT ;  /* 0x00000083096f7210 */ /* 0x000fe20002ffe47b */
[----:B------:R-:W-:Y:S01]  /*56c0*/  BSSY B1, `(.L_x_74) ;  /* 0x000000e000017945 */ /* 0x000fe20003800000 */
[----:B------:R-:W-:Y:S01]  /*56d0*/  ISETP.GT.AND P3, PT, R0, 0x188, P3 ;  /* 0x000001880000780c */ /* 0x000fe20001f64270 */
[----:B0-----:R-:W-:Y:S01]  /*56e0*/  FMUL R7, R8, R121 ;  /* 0x0000007908077220 */ /* 0x001fe20000400000 */
[----:B------:R-:W-:Y:S01]  /*56f0*/  IADD3 R8, P4, R133, R100, RZ ;  /* 0x0000006485087210 */ /* 0x000fe20007f9e0ff */
[----:B------:R-:W-:-:S04]  /*5700*/  IMAD.WIDE.U32 R88, R23, R20, R110 ;  /* 0x0000001417587225 */ /* 0x000fc800078e006e */
[----:B------:R-:W-:Y:S01]  /*5710*/  FFMA R7, R90, R120, R7 ;  /* 0x000000785a077223 */ /* 0x000fe20000000007 */
[----:B------:R-:W-:Y:S01]  /*5720*/  IMAD.X R9, R103, 0x1, R135, P4 ;  /* 0x0000000167097824 */ /* 0x000fe200020e0687 */
[----:B------:R-:W-:Y:S01]  /*5730*/  LEA R12, P5, R88, R12, 0x1 ;  /* 0x0000000c580c7211 */ /* 0x000fe200078a08ff */
[----:B------:R-:W-:Y:S02]  /*5740*/  IMAD.IADD R21, R21, 0x1, R89 ;  /* 0x0000000115157824 */ /* 0x000fe400078e0259 */
[----:B------:R-:W-:-:S03]  /*5750*/  F2FP.BF16.F32.PACK_AB R7, RZ, R7 ;  /* 0x00000007ff07723e */ /* 0x000fc600000010ff */
[----:B------:R-:W-:Y:S02]  /*5760*/  LEA.HI.X R13, R88, R13, R21, 0x1, P5 ;  /* 0x0000000d580d7211 */ /* 0x000fe400028f0c15 */
[----:B------:R0:W-:Y:S01]  /*5770*/  @P0 STG.E.U16 desc[UR36][R8.64], R7 ;  /* 0x0000000708000986 */ /* 0x0001e2000c101524 */
[----:B------:R-:W-:Y:S05]  /*5780*/  @!P3 BRA `(.L_x_75) ;  /* 0x000000000004b947 */ /* 0x000fea0003800000 */
[----:B------:R0:W5:Y:S02]  /*5790*/  LDG.E.LTC128B.U16 R134, desc[UR36][R12.64+0x2] ;  /* 0x000002240c867981 */ /* 0x000164000c1e1520 */
.L_x_75:
[----:B------:R-:W-:Y:S05]  /*57a0*/  BSYNC B1 ;  /* 0x0000000000017941 */ /* 0x000fea0003800000 */
.L_x_74:
        /* <DEDUP_REMOVED lines=9> */
.L_x_77:
[----:B------:R-:W-:Y:S05]  /*5840*/  BSYNC B1 ;  /* 0x0000000000017941 */ /* 0x000fea0003800000 */
.L_x_76:
[----:B0----5:R-:W-:Y:S01]  /*5850*/  IMAD.U32 R20, R134, 0x10000, RZ ;  /* 0x0001000086147824 */ /* 0x021fe200078e00ff */
[----:B------:R-:W-:Y:S01]  /*5860*/  ISETP.GT.AND P3, PT, R0, 0x180, P2 ;  /* 0x000001800000780c */ /* 0x000fe20001764270 */
[----:B------:R-:W-:Y:S01]  /*5870*/  @P0 IMAD.MOV.U32 R21, RZ, RZ, R103 ;  /* 0x000000ffff150224 */ /* 0x000fe200078e0067 */
[----:B------:R-:W-:Y:S01]  /*5880*/  BSSY B1, `(.L_x_78) ;  /* 0x0000008000017945 */ /* 0x000fe20003800000 */
[----:B------:R-:W-:Y:S01]  /*5890*/  FMUL R7, R20, R121 ;  /* 0x0000007914077220 */ /* 0x000fe20000400000 */
[----:B------:R-:W-:-:S03]  /*58a0*/  @P0 IMAD.MOV.U32 R20, RZ, RZ, R100 ;  /* 0x000000ffff140224 */ /* 0x000fc600078e0064 */
[----:B------:R-:W-:-:S05]  /*58b0*/  FFMA R7, R92, R120, R7 ;  /* 0x000000785c077223 */ /* 0x000fca0000000007 */
[----:B------:R-:W-:-:S05]  /*58c0*/  F2FP.BF16.F32.PACK_AB R7, RZ, R7 ;  /* 0x00000007ff07723e */ /* 0x000fca00000010ff */
[----:B------:R0:W-:Y:S01]  /*58d0*/  @P0 STG.E.U16 desc[UR36][R20.64+0x10], R7 ;  /* 0x0000100714000986 */ /* 0x0001e2000c101524 */
[----:B------:R-:W-:Y:S05]  /*58e0*/  @!P3 BRA `(.L_x_79) ;  /* 0x000000000004b947 */ /* 0x000fea0003800000 */
[----:B------:R0:W5:Y:S02]  /*58f0*/  LDG.E.LTC128B.U16 R134, desc[UR36][R98.64+0x12] ;  /* 0x0000122462867981 */ /* 0x000164000c1e1520 */
.L_x_79:
[----:B------:R-:W-:Y:S05]  /*5900*/  BSYNC B1 ;  /* 0x0000000000017941 */ /* 0x000fea0003800000 */
.L_x_78:
[----:B0----5:R-:W-:Y:S01]  /*5910*/  IMAD.U32 R20, R134, 0x10000, RZ ;  /* 0x0001000086147824 */ /* 0x021fe200078e00ff */
[----:B------:R-:W-:Y:S01]  /*5920*/  ISETP.GT.AND P1, PT, R0, 0x188, P1 ;  /* 0x000001880000780c */ /* 0x000fe20000f24270 */
[----:B------:R-:W-:Y:S01]  /*5930*/  @P3 IMAD.MOV.U32 R101, RZ, RZ, R103 ;  /* 0x000000ffff653224 */ /* 0x000fe200078e0067 */
[----:B------:R-:W-:Y:S01]  /*5940*/  BSSY B1, `(.L_x_80) ;  /* 0x0000007000017945 */ /* 0x000fe20003800000 */
[----:B------:R-:W-:-:S04]  /*5950*/  FMUL R20, R20, R121 ;  /* 0x0000007914147220 */ /* 0x000fc80000400000 */
[----:B------:R-:W-:-:S05]  /*5960*/  FFMA R20, R93, R120, R20 ;  /* 0x000000785d147223 */ /* 0x000fca0000000014 */
[----:B------:R-:W-:-:S05]  /*5970*/  F2FP.BF16.F32.PACK_AB R20, RZ, R20 ;  /* 0x00000014ff14723e */ /* 0x000fca00000010ff */
[----:B------:R0:W-:Y:S01]  /*5980*/  @P3 STG.E.U16 desc[UR36][R100.64+0x12], R20 ;  /* 0x0000121464003986 */ /* 0x0001e2000c101524 */
[----:B------:R-:W-:Y:S05]  /*5990*/  @!P1 BRA `(.L_x_81) ;  /* 0x0000000000049947 */ /* 0x000fea0003800000 */
[----:B------:R0:W5:Y:S02]  /*59a0*/  LDG.E.LTC128B.U16 R134, desc[UR36][R12.64+0x10] ;  /* 0x000010240c867981 */ /* 0x000164000c1e1520 */
.L_x_81:
[----:B------:R-:W-:Y:S05]  /*59b0*/  BSYNC B1 ;  /* 0x0000000000017941 */ /* 0x000fea0003800000 */
.L_x_80:
        /* <DEDUP_REMOVED lines=9> */
.L_x_83:
[----:B------:R-:W-:Y:S05]  /*5a50*/  BSYNC B1 ;  /* 0x0000000000017941 */ /* 0x000fea0003800000 */
.L_x_82:
[----:B-----5:R-:W-:Y:S01]  /*5a60*/  IMAD.U32 R20, R134, 0x10000, RZ ;  /* 0x0001000086147824 */ /* 0x020fe200078e00ff */
        /* <DEDUP_REMOVED lines=9> */
.L_x_85:
[----:B------:R-:W-:Y:S05]  /*5b00*/  BSYNC B1 ;  /* 0x0000000000017941 */ /* 0x000fea0003800000 */
.L_x_84:
        /* <DEDUP_REMOVED lines=10> */
.L_x_87:
[----:B------:R-:W-:Y:S05]  /*5bb0*/  BSYNC B1 ;  /* 0x0000000000017941 */ /* 0x000fea0003800000 */
.L_x_86:
        /* <DEDUP_REMOVED lines=9> */
.L_x_89:
[----:B------:R-:W-:Y:S05]  /*5c50*/  BSYNC B1 ;  /* 0x0000000000017941 */ /* 0x000fea0003800000 */
.L_x_88:
        /* <DEDUP_REMOVED lines=9> */
.L_x_91:
[----:B------:R-:W-:Y:S05]  /*5cf0*/  BSYNC B1 ;  /* 0x0000000000017941 */ /* 0x000fea0003800000 */
.L_x_90:
        /* <DEDUP_REMOVED lines=10> */
.L_x_93:
[----:B------:R-:W-:Y:S05]  /*5da0*/  BSYNC B1 ;  /* 0x0000000000017941 */ /* 0x000fea0003800000 */
.L_x_92:
        /* <DEDUP_REMOVED lines=10> */
.L_x_95:
[----:B------:R-:W-:Y:S05]  /*5e50*/  BSYNC B1 ;  /* 0x0000000000017941 */ /* 0x000fea0003800000 */
.L_x_94:
        /* <DEDUP_REMOVED lines=9> */
.L_x_97:
[----:B------:R-:W-:Y:S05]  /*5ef0*/  BSYNC B1 ;  /* 0x0000000000017941 */ /* 0x000fea0003800000 */
.L_x_96:
        /* <DEDUP_REMOVED lines=9> */
.L_x_99:
[----:B------:R-:W-:Y:S05]  /*5f90*/  BSYNC B1 ;  /* 0x0000000000017941 */ /* 0x000fea0003800000 */
.L_x_98:
        /* <DEDUP_REMOVED lines=9> */
.L_x_101:
[----:B------:R-:W-:Y:S05]  /*6030*/  BSYNC B1 ;  /* 0x0000000000017941 */ /* 0x000fea0003800000 */
.L_x_100:
        /* <DEDUP_REMOVED lines=9> */
.L_x_103:
[----:B------:R-:W-:Y:S05]  /*60d0*/  BSYNC B1 ;  /* 0x0000000000017941 */ /* 0x000fea0003800000 */
.L_x_102:
        /* <DEDUP_REMOVED lines=9> */
.L_x_105:
[----:B------:R-:W-:Y:S05]  /*6170*/  BSYNC B1 ;  /* 0x0000000000017941 */ /* 0x000fea0003800000 */
.L_x_104:
        /* <DEDUP_REMOVED lines=9> */
.L_x_107:
[----:B------:R-:W-:Y:S05]  /*6210*/  BSYNC B1 ;  /* 0x0000000000017941 */ /* 0x000fea0003800000 */
.L_x_106:
        /* <DEDUP_REMOVED lines=9> */
.L_x_109:
[----:B------:R-:W-:Y:S05]  /*62b0*/  BSYNC B1 ;  /* 0x0000000000017941 */ /* 0x000fea0003800000 */
.L_x_108:
        /* <DEDUP_REMOVED lines=9> */
.L_x_111:
[----:B------:R-:W-:Y:S05]  /*6350*/  BSYNC B1 ;  /* 0x0000000000017941 */ /* 0x000fea0003800000 */
.L_x_110:
        /* <DEDUP_REMOVED lines=9> */
.L_x_113:
[----:B------:R-:W-:Y:S05]  /*63f0*/  BSYNC B1 ;  /* 0x0000000000017941 */ /* 0x000fea0003800000 */
.L_x_112:
        /* <DEDUP_REMOVED lines=9> */
.L_x_115:
[----:B------:R-:W-:Y:S05]  /*6490*/  BSYNC B1 ;  /* 0x0000000000017941 */ /* 0x000fea0003800000 */
.L_x_114:
[----:B-----5:R-:W-:Y:S01]  /*64a0*/  IMAD.U32 R8, R134, 0x10000, RZ ;  /* 0x0001000086087824 */ /* 0x020fe200078e00ff */
[----:B------:R-:W-:-:S03]  /*64b0*/  ISETP.GT.AND P5, PT, R0, 0x100, P3 ;  /* 0x000001000000780c */ /* 0x000fc60001fa4270 */
[----:B------:R-:W-:-:S04]  /*64c0*/  FMUL R8, R8, R121 ;  /* 0x0000007908087220 */ /* 0x000fc80000400000 */
[----:B------:R-:W-:-:S05]  /*64d0*/  FFMA R8, R79, R120, R8 ;  /* 0x000000784f087223 */ /* 0x000fca0000000008 */
[----:B------:R-:W-:-:S04]  /*64e0*/  F2FP.BF16.F32.PACK_AB R8, RZ, R8 ;  /* 0x00000008ff08723e */ /* 0x000fc800000010ff */
[----:B------:R-:W-:-:S05]  /*64f0*/  PRMT R9, R8, 0x7610, R9 ;  /* 0x0000761008097816 */ /* 0x000fca0000000009 */
[----:B------:R0:W-:Y:S04]  /*6500*/  @P4 STG.E.U16 desc[UR36][R106.64+0x32], R9 ;  /* 0x000032096a004986 */ /* 0x0001e8000c101524 */
[----:B------:R-:W2:Y:S01]  /*6510*/  @P5 LDG.E.LTC128B.U16 R134, desc[UR36][R108.64+0x20] ;  /* 0x000020246c865981 */ /* 0x000ea2000c1e1520 */
[C---:B------:R-:W-:Y:S01]  /*6520*/  IMAD.SHL.U32 R23, R4.reuse, 0x100, RZ ;  /* 0x0000010004177824 */ /* 0x040fe200078e00ff */
[----:B------:R-:W-:Y:S01]  /*6530*/  SHF.L.U64.HI R73, R4, 0x8, R5 ;  /* 0x0000000804497819 */ /* 0x000fe20000010205 */
[----:B------:R-:W-:Y:S03]  /*6540*/  BSSY B1, `(.L_x_116) ;  /* 0x000000b000017945 */ /* 0x000fe60003800000 */
[----:B------:R-:W-:-:S05]  /*6550*/  IADD3 R136, P4, R23, R136, RZ ;  /* 0x0000008817887210 */ /* 0x000fca0007f9e0ff */
[----:B------:R-:W-:Y:S01]  /*6560*/  IMAD.X R137, R73, 0x1, R105, P4 ;  /* 0x0000000149897824 */ /* 0x000fe200020e0669 */
[----:B------:R-:W-:Y:S01]  /*6570*/  ISETP.GT.AND P4, PT, R0, 0x100, P2 ;  /* 0x000001000000780c */ /* 0x000fe20001784270 */
[----:B--2---:R-:W-:-:S04]  /*6580*/  IMAD.U32 R8, R134, 0x10000, RZ ;  /* 0x0001000086087824 */ /* 0x004fc800078e00ff */
[----:B0-----:R-:W-:-:S04]  /*6590*/  FMUL R7, R8, R121 ;  /* 0x0000007908077220 */ /* 0x001fc80000400000 */
[----:B------:R-:W-:-:S05]  /*65a0*/  FFMA R7, R64, R120, R7 ;  /* 0x0000007840077223 */ /* 0x000fca0000000007 */
[----:B------:R-:W-:-:S05]  /*65b0*/  F2FP.BF16.F32.PACK_AB R7, RZ, R7 ;  /* 0x00000007ff07723e */ /* 0x000fca00000010ff */
[----:B------:R0:W-:Y:S01]  /*65c0*/  @P5 STG.E.U16 desc[UR36][R136.64+0x20], R7 ;  /* 0x0000200788005986 */ /* 0x0001e2000c101524 */
[----:B------:R-:W-:Y:S05]  /*65d0*/  @!P4 BRA `(.L_x_117) ;  /* 0x000000000004c947 */ /* 0x000fea0003800000 */
[----:B------:R2:W5:Y:S02]  /*65e0*/  LDG.E.LTC128B.U16 R134, desc[UR36][R108.64+0x22] ;  /* 0x000022246c867981 */ /* 0x000564000c1e1520 */
.L_x_117:
[----:B------:R-:W-:Y:S05]  /*65f0*/  BSYNC B1 ;  /* 0x0000000000017941 */ /* 0x000fea0003800000 */
.L_x_116:
[----:B-----5:R-:W-:Y:S01]  /*6600*/  IMAD.U32 R4, R134, 0x10000, RZ ;  /* 0x0001000086047824 */ /* 0x020fe200078e00ff */
[----:B------:R-:W-:-:S03]  /*6610*/  ISETP.GT.AND P5, PT, R0, 0x108, P3 ;  /* 0x000001080000780c */ /* 0x000fc60001fa4270 */
[----:B------:R-:W-:-:S04]  /*6620*/  FMUL R4, R4, R121 ;  /* 0x0000007904047220 */ /* 0x000fc80000400000 */
[----:B------:R-:W-:-:S05]  /*6630*/  FFMA R4, R65, R120, R4 ;  /* 0x0000007841047223 */ /* 0x000fca0000000004 */
[----:B------:R-:W-:-:S04]  /*6640*/  F2FP.BF16.F32.PACK_AB R4, RZ, R4 ;  /* 0x00000004ff04723e */ /* 0x000fc800000010ff */
[----:B0-----:R-:W-:-:S05]  /*6650*/  PRMT R7, R4, 0x7610, R7 ;  /* 0x0000761004077816 */ /* 0x001fca0000000007 */
[----:B------:R0:W-:Y:S04]  /*6660*/  @P4 STG.E.U16 desc[UR36][R136.64+0x22], R7 ;  /* 0x0000220788004986 */ /* 0x0001e8000c101524 */
[----:B------:R-:W3:Y:S02]  /*6670*/  @P5 LDG.E.LTC128B.U16 R134, desc[UR36][R96.64+0x20] ;  /* 0x0000202460865981 */ /* 0x000ee4000c1e1520 */
[----:B---3--:R-:W-:-:S04]  /*6680*/  IMAD.U32 R4, R134, 0x10000, RZ ;  /* 0x0001000086047824 */ /* 0x008fc800078e00ff */
[----:B------:R-:W-:Y:S01]  /*6690*/  FMUL R5, R4, R121 ;  /* 0x0000007904057220 */ /* 0x000fe20000400000 */
[----:B------:R-:W-:-:S03]  /*66a0*/  IADD3 R4, P4, R133, R136, RZ ;  /* 0x0000008885047210 */ /* 0x000fc60007f9e0ff */
[----:B------:R-:W-:Y:S02]  /*66b0*/  FFMA R66, R66, R120, R5 ;  /* 0x0000007842427223 */ /* 0x000fe40000000005 */
[----:B------:R-:W-:Y:S01]  /*66c0*/  IMAD.X R5, R135, 0x1, R137, P4 ;  /* 0x0000000187057824 */ /* 0x000fe200020e0689 */
[----:B------:R-:W-:Y:S02]  /*66d0*/  ISETP.GT.AND P4, PT, R0, 0x108, P2 ;  /* 0x000001080000780c */ /* 0x000fe40001784270 */
[----:B------:R-:W-:-:S05]  /*66e0*/  F2FP.BF16.F32.PACK_AB R66, RZ, R66 ;  /* 0x00000042ff42723e */ /* 0x000fca00000010ff */
[----:B------:R0:W-:Y:S06]  /*66f0*/  @P5 STG.E.U16 desc[UR36][R4.64+0x20], R66 ;  /* 0x0000204204005986 */ /* 0x0001ec000c101524 */
[----:B------:R-:W3:Y:S01]  /*6700*/  @P4 LDG.E.LTC128B.U16 R134, desc[UR36][R96.64+0x22] ;  /* 0x0000222460864981 */ /* 0x000ee2000c1e1520 */
[----:B------:R-:W-:Y:S01]  /*6710*/  BSSY B1, `(.L_x_118) ;  /* 0x000000b000017945 */ /* 0x000fe20003800000 */
        /* <DEDUP_REMOVED lines=10> */
.L_x_119:
[----:B------:R-:W-:Y:S05]  /*67c0*/  BSYNC B1 ;  /* 0x0000000000017941 */ /* 0x000fea0003800000 */
.L_x_118:
        /* <DEDUP_REMOVED lines=9> */
.L_x_121:
[----:B------:R-:W-:Y:S05]  /*6860*/  BSYNC B1 ;  /* 0x0000000000017941 */ /* 0x000fea0003800000 */
.L_x_120:
        /* <DEDUP_REMOVED lines=9> */
.L_x_123:
[----:B------:R-:W-:Y:S05]  /*6900*/  BSYNC B1 ;  /* 0x0000000000017941 */ /* 0x000fea0003800000 */
.L_x_122:
        /* <DEDUP_REMOVED lines=9> */
.L_x_125:
[----:B------:R-:W-:Y:S05]  /*69a0*/  BSYNC B1 ;  /* 0x0000000000017941 */ /* 0x000fea0003800000 */
.L_x_124:
        /* <DEDUP_REMOVED lines=9> */
.L_x_127:
[----:B------:R-:W-:Y:S05]  /*6a40*/  BSYNC B1 ;  /* 0x0000000000017941 */ /* 0x000fea0003800000 */
.L_x_126:
        /* <DEDUP_REMOVED lines=11> */
.L_x_129:
[----:B------:R-:W-:Y:S05]  /*6b00*/  BSYNC B1 ;  /* 0x0000000000017941 */ /* 0x000fea0003800000 */
.L_x_128:
        /* <DEDUP_REMOVED lines=9> */
.L_x_131:
[----:B------:R-:W-:Y:S05]  /*6ba0*/  BSYNC B1 ;  /* 0x0000000000017941 */ /* 0x000fea0003800000 */
.L_x_130:
[----:B0----5:R-:W-:Y:S01]  /*6bb0*/  IMAD.U32 R20, R134, 0x10000, RZ ;  /* 0x0001000086147824 */ /* 0x021fe200078e00ff */
[----:B------:R-:W-:Y:S01]  /*6bc0*/  ISETP.GT.AND P2, PT, R0, 0x188, P2 ;  /* 0x000001880000780c */ /* 0x000fe20001744270 */
[----:B------:R-:W-:Y:S02]  /*6bd0*/  BSSY B1, `(.L_x_132) ;  /* 0x0000009000017945 */ /* 0x000fe40003800000 */
[----:B------:R-:W-:Y:S01]  /*6be0*/  FMUL R7, R20, R121 ;  /* 0x0000007914077220 */ /* 0x000fe20000400000 */
[----:B------:R-:W-:-:S03]  /*6bf0*/  IADD3 R20, P4, R133, R8, RZ ;  /* 0x0000000885147210 */ /* 0x000fc60007f9e0ff */
[----:B------:R-:W-:Y:S02]  /*6c00*/  FFMA R7, R58, R120, R7 ;  /* 0x000000783a077223 */ /* 0x000fe40000000007 */
[----:B------:R-:W-:-:S03]  /*6c10*/  IMAD.X R21, R135, 0x1, R9, P4 ;  /* 0x0000000187157824 */ /* 0x000fc600020e0609 */
[----:B------:R-:W-:-:S05]  /*6c20*/  F2FP.BF16.F32.PACK_AB R7, RZ, R7 ;  /* 0x00000007ff07723e */ /* 0x000fca00000010ff */
[----:B------:R0:W-:Y:S01]  /*6c30*/  @P3 STG.E.U16 desc[UR36][R20.64+0x20], R7 ;  /* 0x0000200714003986 */ /* 0x0001e2000c101524 */
[----:B------:R-:W-:Y:S05]  /*6c40*/  @!P2 BRA `(.L_x_133) ;  /* 0x000000000004a947 */ /* 0x000fea0003800000 */
[----:B------:R0:W5:Y:S02]  /*6c50*/  LDG.E.LTC128B.U16 R134, desc[UR36][R12.64+0x22] ;  /* 0x000022240c867981 */ /* 0x000164000c1e1520 */
.L_x_133:
[----:B------:R-:W-:Y:S05]  /*6c60*/  BSYNC B1 ;  /* 0x0000000000017941 */ /* 0x000fea0003800000 */
.L_x_132:
[----:B-----5:R-:W-:Y:S01]  /*6c70*/  IMAD.U32 R56, R134, 0x10000, RZ ;  /* 0x0001000086387824 */ /* 0x020fe200078e00ff */
[----:B------:R-:W-:Y:S01]  /*6c80*/  ISETP.GT.AND P3, PT, R0, 0x180, P1 ;  /* 0x000001800000780c */ /* 0x000fe20000f64270 */
[----:B------:R-:W-:Y:S02]  /*6c90*/  BSSY B1, `(.L_x_134) ;  /* 0x0000009000017945 */ /* 0x000fe40003800000 */
[----:B------:R-:W-:-:S04]  /*6ca0*/  FMUL R56, R56, R121 ;  /* 0x0000007938387220 */ /* 0x000fc80000400000 */
[----:B------:R-:W-:Y:S01]  /*6cb0*/  FFMA R59, R59, R120, R56 ;  /* 0x000000783b3b7223 */ /* 0x000fe20000000038 */
[----:B------:R-:W-:-:S04]  /*6cc0*/  IADD3 R56, P4, P5, R133, R136, R23 ;  /* 0x0000008885387210 */ /* 0x000fc80007d9e017 */
[----:B------:R-:W-:Y:S02]  /*6cd0*/  F2FP.BF16.F32.PACK_AB R59, RZ, R59 ;  /* 0x0000003bff3b723e */ /* 0x000fe400000010ff */
[----:B------:R-:W-:-:S05]  /*6ce0*/  IADD3.X R57, R135, R137, R73, P4, P5 ;  /* 0x0000008987397210 */ /* 0x000fca00027ea449 */
[----:B------:R0:W-:Y:S01]  /*6cf0*/  @P2 STG.E.U16 desc[UR36][R56.64+0x22], R59 ;  /* 0x0000223b38002986 */ /* 0x0001e2000c101524 */
[----:B------:R-:W-:Y:S05]  /*6d00*/  @!P3 BRA `(.L_x_135) ;  /* 0x000000000004b947 */ /* 0x000fea0003800000 */
[----:B------:R0:W5:Y:S02]  /*6d10*/  LDG.E.LTC128B.U16 R134, desc[UR36][R98.64+0x30] ;  /* 0x0000302462867981 */ /* 0x000164000c1e1520 */
.L_x_135:
[----:B------:R-:W-:Y:S05]  /*6d20*/  BSYNC B1 ;  /* 0x0000000000017941 */ /* 0x000fea0003800000 */
.L_x_134:
        /* <DEDUP_REMOVED lines=9> */
.L_x_137:
[----:B------:R-:W-:Y:S05]  /*6dc0*/  BSYNC B1 ;  /* 0x0000000000017941 */ /* 0x000fea0003800000 */
.L_x_136:
        /* <DEDUP_REMOVED lines=9> */
.L_x_139:
[----:B------:R-:W-:Y:S05]  /*6e60*/  BSYNC B1 ;  /* 0x0000000000017941 */ /* 0x000fea0003800000 */
.L_x_138:
        /* <DEDUP_REMOVED lines=9> */
.L_x_141:
[----:B------:R-:W-:Y:S05]  /*6f00*/  BSYNC B1 ;  /* 0x0000000000017941 */ /* 0x000fea0003800000 */
.L_x_140:
        /* <DEDUP_REMOVED lines=10> */
.L_x_143:
[----:B------:R-:W-:Y:S05]  /*6fb0*/  BSYNC B1 ;  /* 0x0000000000017941 */ /* 0x000fea0003800000 */
.L_x_142:
        /* <DEDUP_REMOVED lines=10> */
.L_x_145:
[----:B------:R-:W-:Y:S05]  /*7060*/  BSYNC B1 ;  /* 0x0000000000017941 */ /* 0x000fea0003800000 */
.L_x_144:
        /* <DEDUP_REMOVED lines=9> */
.L_x_147:
[----:B------:R-:W-:Y:S05]  /*7100*/  BSYNC B1 ;  /* 0x0000000000017941 */ /* 0x000fea0003800000 */
.L_x_146:
        /* <DEDUP_REMOVED lines=9> */
.L_x_149:
[----:B------:R-:W-:Y:S05]  /*71a0*/  BSYNC B1 ;  /* 0x0000000000017941 */ /* 0x000fea0003800000 */
.L_x_148:
        /* <DEDUP_REMOVED lines=10> */
.L_x_151:
[----:B------:R-:W-:Y:S05]  /*7250*/  BSYNC B1 ;  /* 0x0000000000017941 */ /* 0x000fea0003800000 */
.L_x_150:
        /* <DEDUP_REMOVED lines=10> */
.L_x_153:
[----:B------:R-:W-:Y:S05]  /*7300*/  BSYNC B1 ;  /* 0x0000000000017941 */ /* 0x000fea0003800000 */
.L_x_152:
[----:B0---45:R-:W-:Y:S01]  /*7310*/  IMAD.U32 R14, R134, 0x10000, RZ ;  /* 0x00010000860e7824 */ /* 0x031fe200078e00ff */
        /* <DEDUP_REMOVED lines=8> */
.L_x_155:
[----:B------:R-:W-:Y:S05]  /*73a0*/  BSYNC B1 ;  /* 0x0000000000017941 */ /* 0x000fea0003800000 */
.L_x_154:
        /* <DEDUP_REMOVED lines=9> */
.L_x_157:
[----:B------:R-:W-:Y:S05]  /*7440*/  BSYNC B1 ;  /* 0x0000000000017941 */ /* 0x000fea0003800000 */
.L_x_156:
        /* <DEDUP_REMOVED lines=9> */
.L_x_159:
[----:B------:R-:W-:Y:S05]  /*74e0*/  BSYNC B1 ;  /* 0x0000000000017941 */ /* 0x000fea0003800000 */
.L_x_158:
        /* <DEDUP_REMOVED lines=9> */
.L_x_161:
[----:B------:R-:W-:Y:S05]  /*7580*/  BSYNC B1 ;  /* 0x0000000000017941 */ /* 0x000fea0003800000 */
.L_x_160:
        /* <DEDUP_REMOVED lines=9> */
.L_x_163:
[----:B------:R-:W-:Y:S05]  /*7620*/  BSYNC B1 ;  /* 0x0000000000017941 */ /* 0x000fea0003800000 */
.L_x_162:
        /* <DEDUP_REMOVED lines=9> */
.L_x_165:
[----:B------:R-:W-:Y:S05]  /*76c0*/  BSYNC B1 ;  /* 0x0000000000017941 */ /* 0x000fea0003800000 */
.L_x_164:
        /* <DEDUP_REMOVED lines=9> */
.L_x_167:
[----:B------:R-:W-:Y:S05]  /*7760*/  BSYNC B1 ;  /* 0x0000000000017941 */ /* 0x000fea0003800000 */
.L_x_166:
        /* <DEDUP_REMOVED lines=9> */
.L_x_169:
[----:B------:R-:W-:Y:S05]  /*7800*/  BSYNC B1 ;  /* 0x0000000000017941 */ /* 0x000fea0003800000 */
.L_x_168:
        /* <DEDUP_REMOVED lines=9> */
.L_x_171:
[----:B------:R-:W-:Y:S05]  /*78a0*/  BSYNC B1 ;  /* 0x0000000000017941 */ /* 0x000fea0003800000 */
.L_x_170:
        /* <DEDUP_REMOVED lines=9> */
.L_x_173:
[----:B------:R-:W-:Y:S05]  /*7940*/  BSYNC B1 ;  /* 0x0000000000017941 */ /* 0x000fea0003800000 */
.L_x_172:
        /* <DEDUP_REMOVED lines=9> */
.L_x_175:
[----:B------:R-:W-:Y:S05]  /*79e0*/  BSYNC B1 ;  /* 0x0000000000017941 */ /* 0x000fea0003800000 */
.L_x_174:
        /* <DEDUP_REMOVED lines=9> */
.L_x_177:
[----:B------:R-:W-:Y:S05]  /*7a80*/  BSYNC B1 ;  /* 0x0000000000017941 */ /* 0x000fea0003800000 */
.L_x_176:
        /* <DEDUP_REMOVED lines=9> */
.L_x_179:
[----:B------:R-:W-:Y:S05]  /*7b20*/  BSYNC B1 ;  /* 0x0000000000017941 */ /* 0x000fea0003800000 */
.L_x_178:
        /* <DEDUP_REMOVED lines=9> */
.L_x_181:
[----:B------:R-:W-:Y:S05]  /*7bc0*/  BSYNC B1 ;  /* 0x0000000000017941 */ /* 0x000fea0003800000 */
.L_x_180:
        /* <DEDUP_REMOVED lines=9> */
.L_x_183:
[----:B------:R-:W-:Y:S05]  /*7c60*/  BSYNC B1 ;  /* 0x0000000000017941 */ /* 0x000fea0003800000 */
.L_x_182:
        /* <DEDUP_REMOVED lines=9> */
.L_x_185:
[----:B------:R-:W-:Y:S05]  /*7d00*/  BSYNC B1 ;  /* 0x0000000000017941 */ /* 0x000fea0003800000 */
.L_x_184:
        /* <DEDUP_REMOVED lines=9> */
.L_x_187:
[----:B------:R-:W-:Y:S05]  /*7da0*/  BSYNC B1 ;  /* 0x0000000000017941 */ /* 0x000fea0003800000 */
.L_x_186:
        /* <DEDUP_REMOVED lines=9> */
.L_x_189:
[----:B------:R-:W-:Y:S05]  /*7e40*/  BSYNC B1 ;  /* 0x0000000000017941 */ /* 0x000fea0003800000 */
.L_x_188:
        /* <DEDUP_REMOVED lines=9> */
.L_x_191:
[----:B------:R-:W-:Y:S05]  /*7ee0*/  BSYNC B1 ;  /* 0x0000000000017941 */ /* 0x000fea0003800000 */
.L_x_190:
        /* <DEDUP_REMOVED lines=9> */
.L_x_193:
[----:B------:R-:W-:Y:S05]  /*7f80*/  BSYNC B1 ;  /* 0x0000000000017941 */ /* 0x000fea0003800000 */
.L_x_192:
        /* <DEDUP_REMOVED lines=9> */
.L_x_195:
[----:B------:R-:W-:Y:S05]  /*8020*/  BSYNC B1 ;  /* 0x0000000000017941 */ /* 0x000fea0003800000 */
.L_x_194:
        /* <DEDUP_REMOVED lines=9> */
.L_x_197:
[----:B------:R-:W-:Y:S05]  /*80c0*/  BSYNC B1 ;  /* 0x0000000000017941 */ /* 0x000fea0003800000 */
.L_x_196:
        /* <DEDUP_REMOVED lines=9> */
.L_x_199:
[----:B------:R-:W-:Y:S05]  /*8160*/  BSYNC B1 ;  /* 0x0000000000017941 */ /* 0x000fea0003800000 */
.L_x_198:
        /* <DEDUP_REMOVED lines=9> */
.L_x_201:
[----:B------:R-:W-:Y:S05]  /*8200*/  BSYNC B1 ;  /* 0x0000000000017941 */ /* 0x000fea0003800000 */
.L_x_200:
        /* <DEDUP_REMOVED lines=9> */
.L_x_203:
[----:B------:R-:W-:Y:S05]  /*82a0*/  BSYNC B1 ;  /* 0x0000000000017941 */ /* 0x000fea0003800000 */
.L_x_202:
        /* <DEDUP_REMOVED lines=9> */
.L_x_205:
[----:B------:R-:W-:Y:S05]  /*8340*/  BSYNC B1 ;  /* 0x0000000000017941 */ /* 0x000fea0003800000 */
.L_x_204:
[----:B------:R-:W-:Y:S05]  /*8350*/  @!P0 BRA `(.L_x_206) ;  /* 0x0000001c00288947 */ /* 0x000fea0003800000 */
[----:B-----5:R-:W-:-:S04]  /*8360*/  IMAD.U32 R134, R134, 0x10000, RZ ;  /* 0x0001000086867824 */ /* 0x020fc800078e00ff */
[----:B------:R-:W-:-:S04]  /*8370*/  FMUL R134, R134, R121 ;  /* 0x0000007986867220 */ /* 0x000fc80000400000 */
[----:B------:R-:W-:-:S05]  /*8380*/  FFMA R134, R31, R120, R134 ;  /* 0x000000781f867223 */ /* 0x000fca0000000086 */
[----:B------:R-:W-:-:S05]  /*8390*/  F2FP.BF16.F32.PACK_AB R134, RZ, R134 ;  /* 0x00000086ff86723e */ /* 0x000fca00000010ff */
[----:B------:R0:W-:Y:S01]  /*83a0*/  STG.E.U16 desc[UR36][R20.64+0x52], R134 ;  /* 0x0000528614007986 */ /* 0x0001e2000c101524 */
[----:B------:R-:W-:Y:S05]  /*83b0*/  BRA `(.L_x_206) ;  /* 0x0000001c00107947 */ /* 0x000fea0003800000 */
.L_x_29:
[----:B------:R-:W-:Y:S01]  /*83c0*/  ULDC.64 UR4, c[0x0][0x5c0] ;  /* 0x0001700000047ab9 */ /* 0x000fe20000000a00 */
[-C--:B------:R-:W-:Y:S01]  /*83d0*/  FMUL R112, R112, R120.reuse ;  /* 0x0000007870707220 */ /* 0x080fe20000400000 */
[----:B------:R-:W-:Y:S01]  /*83e0*/  LEA R8, P2, R130, UR4, 0x1 ;  /* 0x0000000482087c11 */ /* 0x000fe2000f8408ff */
[----:B------:R-:W-:Y:S01]  /*83f0*/  IMAD.SHL.U32 R13, R4, 0x10, RZ ;  /* 0x00000010040d7824 */ /* 0x000fe200078e00ff */
[----:B------:R-:W-:Y:S01]  /*8400*/  ISETP.GT.AND P3, PT, R3, 0x1, PT ;  /* 0x000000010300780c */ /* 0x000fe20003f64270 */
[----:B------:R-:W-:Y:S01]  /*8410*/  FMUL R113, R113, R120 ;  /* 0x0000007871717220 */ /* 0x000fe20000400000 */
[----:B------:R-:W-:Y:S01]  /*8420*/  F2FP.BF16.F32.PACK_AB R112, RZ, R112 ;  /* 0x00000070ff70723e */ /* 0x000fe200000010ff */
[-C--:B------:R-:W-:Y:S01]  /*8430*/  FMUL R115, R115, R120.reuse ;  /* 0x0000007873737220 */ /* 0x080fe20000400000 */
[----:B------:R-:W-:Y:S01]  /*8440*/  LEA.HI.X R9, R130, UR5, R135, 0x1, P2 ;  /* 0x0000000582097c11 */ /* 0x000fe200090f0c87 */
[-C--:B------:R-:W-:Y:S01]  /*8450*/  FMUL R114, R114, R120.reuse ;  /* 0x0000007872727220 */ /* 0x080fe20000400000 */
[----:B------:R-:W-:Y:S01]  /*8460*/  ISETP.GT.AND P2, PT, R0, RZ, P3 ;  /* 0x000000ff0000720c */ /* 0x000fe20001f44270 */
[-C--:B------:R-:W-:Y:S01]  /*8470*/  FMUL R116, R116, R120.reuse ;  /* 0x0000007874747220 */ /* 0x080fe20000400000 */
[C---:B------:R-:W-:Y:S01]  /*8480*/  ISETP.GT.AND P5, PT, R0.reuse, 0x8, P0 ;  /* 0x000000080000780c */ /* 0x040fe200007a4270 */
[----:B------:R-:W-:Y:S01]  /*8490*/  @P1 STG.E.U16 desc[UR36][R8.64], R112 ;  /* 0x0000007008001986 */ /* 0x000fe2000c101524 */
[----:B------:R-:W-:Y:S01]  /*84a0*/  ISETP.GT.AND P1, PT, R0, 0x8, P3 ;  /* 0x000000080000780c */ /* 0x000fe20001f24270 */
[-C--:B------:R-:W-:Y:S01]  /*84b0*/  FMUL R117, R117, R120.reuse ;  /* 0x0000007875757220 */ /* 0x080fe20000400000 */
[----:B------:R-:W-:Y:S01]  /*84c0*/  SHF.L.U64.HI R7, R4, 0x4, R5 ;  /* 0x0000000404077819 */ /* 0x000fe20000010205 */
[----:B------:R-:W-:Y:S01]  /*84d0*/  FMUL R118, R118, R120 ;  /* 0x0000007876767220 */ /* 0x000fe20000400000 */
[----:B------:R-:W-:Y:S01]  /*84e0*/  IADD3 R10, P4, R13, R8, RZ ;  /* 0x000000080d0a7210 */ /* 0x000fe20007f9e0ff */
[-C--:B------:R-:W-:Y:S01]  /*84f0*/  FMUL R119, R119, R120.reuse ;  /* 0x0000007877777220 */ /* 0x080fe20000400000 */
[----:B------:R-:W-:Y:S01]  /*8500*/  F2FP.BF16.F32.PACK_AB R113, RZ, R113 ;  /* 0x00000071ff71723e */ /* 0x000fe200000010ff */
[----:B------:R-:W-:Y:S01]  /*8510*/  FMUL R104, R104, R120 ;  /* 0x0000007868687220 */ /* 0x000fe20000400000 */
[----:B------:R-:W-:Y:S01]  /*8520*/  F2FP.BF16.F32.PACK_AB R115, RZ, R115 ;  /* 0x00000073ff73723e */ /* 0x000fe200000010ff */
[----:B------:R-:W-:Y:S01]  /*8530*/  IMAD.X R11, R7, 0x1, R9, P4 ;  /* 0x00000001070b7824 */ /* 0x000fe200020e0609 */
[----:B------:R-:W-:Y:S01]  /*8540*/  F2FP.BF16.F32.PACK_AB R114, RZ, R114 ;  /* 0x00000072ff72723e */ /* 0x000fe200000010ff */
[----:B------:R-:W-:Y:S01]  /*8550*/  @P2 STG.E.U16 desc[UR36][R8.64+0x2], R113 ;  /* 0x0000027108002986 */ /* 0x000fe2000c101524 */
[----:B------:R-:W-:Y:S01]  /*8560*/  ISETP.GT.AND P2, PT, R3, 0x8, PT ;  /* 0x000000080300780c */ /* 0x000fe20003f44270 */
[----:B------:R-:W-:Y:S01]  /*8570*/  IMAD R12, R5, 0xf0, RZ ;  /* 0x000000f0050c7824 */ /* 0x000fe200078e02ff */
[----:B------:R-:W-:Y:S01]  /*8580*/  F2FP.BF16.F32.PACK_AB R116, RZ, R116 ;  /* 0x00000074ff74723e */ /* 0x000fe200000010ff */
[----:B------:R-:W-:Y:S01]  /*8590*/  @P1 STG.E.U16 desc[UR36][R10.64+0x2], R115 ;  /* 0x000002730a001986 */ /* 0x000fe2000c101524 */
[----:B------:R-:W-:Y:S01]  /*85a0*/  ISETP.GT.AND P1, PT, R3, 0x9, PT ;  /* 0x000000090300780c */ /* 0x000fe20003f24270 */
[----:B------:R-:W-:Y:S01]  /*85b0*/  IMAD.WIDE.U32 R20, R4, 0xf0, R10 ;  /* 0x000000f004147825 */ /* 0x000fe200078e000a */
[----:B------:R-:W-:Y:S01]  /*85c0*/  F2FP.BF16.F32.PACK_AB R117, RZ, R117 ;  /* 0x00000075ff75723e */ /* 0x000fe200000010ff */
[----:B------:R-:W-:Y:S01]  /*85d0*/  @P5 STG.E.U16 desc[UR36][R10.64], R114 ;  /* 0x000000720a005986 */ /* 0x000fe2000c101524 */
[----:B------:R-:W-:Y:S01]  /*85e0*/  ISETP.GT.AND P5, PT, R0, RZ, P2 ;  /* 0x000000ff0000720c */ /* 0x000fe200017a4270 */
[----:B------:R-:W-:Y:S01]  /*85f0*/  IMAD.IADD R21, R12, 0x1, R21 ;  /* 0x000000010c157824 */ /* 0x000fe200078e0215 */
[----:B------:R-:W-:Y:S01]  /*8600*/  ISETP.GT.AND P4, PT, R0, RZ, P1 ;  /* 0x000000ff0000720c */ /* 0x000fe20000f84270 */
[----:B------:R-:W-:Y:S01]  /*8610*/  FMUL R105, R105, R120 ;  /* 0x0000007869697220 */ /* 0x000fe20000400000 */
[----:B------:R-:W-:Y:S01]  /*8620*/  F2FP.BF16.F32.PACK_AB R118, RZ, R118 ;  /* 0x00000076ff76723e */ /* 0x000fe200000010ff */
[-C--:B------:R-:W-:Y:S01]  /*8630*/  FMUL R106, R106, R120.reuse ;  /* 0x000000786a6a7220 */ /* 0x080fe20000400000 */
[----:B------:R-:W-:Y:S01]  /*8640*/  F2FP.BF16.F32.PACK_AB R119, RZ, R119 ;  /* 0x00000077ff77723e */ /* 0x000fe200000010ff */
[----:B------:R-:W-:Y:S01]  /*8650*/  FMUL R107, R107, R120 ;  /* 0x000000786b6b7220 */ /* 0x000fe20000400000 */
[----:B------:R-:W-:Y:S01]  /*8660*/  F2FP.BF16.F32.PACK_AB R104, RZ, R104 ;  /* 0x00000068ff68723e */ /* 0x000fe200000010ff */
[-C--:B------:R-:W-:Y:S01]  /*8670*/  FMUL R108, R108, R120.reuse ;  /* 0x000000786c6c7220 */ /* 0x080fe20000400000 */
[----:B------:R-:W-:Y:S01]  /*8680*/  F2FP.BF16.F32.PACK_AB R105, RZ, R105 ;  /* 0x00000069ff69723e */ /* 0x000fe200000010ff */
[-C--:B------:R-:W-:Y:S01]  /*8690*/  FMUL R109, R109, R120.reuse ;  /* 0x000000786d6d7220 */ /* 0x080fe20000400000 */
[----:B------:R-:W-:Y:S01]  /*86a0*/  PRMT R14, R104, 0x7610, R14 ;  /* 0x00007610680e7816 */ /* 0x000fe2000000000e */
[----:B------:R-:W-:Y:S01]  /*86b0*/  @P5 STG.E.U16 desc[UR36][R8.64+0x10], R116 ;  /* 0x0000107408005986 */ /* 0x000fe2000c101524 */
[----:B------:R-:W-:Y:S01]  /*86c0*/  ISETP.GT.AND P5, PT, R0, 0x8, P2 ;  /* 0x000000080000780c */ /* 0x000fe200017a4270 */
[----:B------:R-:W-:Y:S01]  /*86d0*/  FMUL R110, R110, R120 ;  /* 0x000000786e6e7220 */ /* 0x000fe20000400000 */
[----:B------:R-:W-:Y:S01]  /*86e0*/  F2FP.BF16.F32.PACK_AB R106, RZ, R106 ;  /* 0x0000006aff6a723e */ /* 0x000fe200000010ff */
[----:B------:R-:W-:Y:S01]  /*86f0*/  @P4 STG.E.U16 desc[UR36][R8.64+0x12], R117 ;  /* 0x0000127508004986 */ /* 0x000fe2000c101524 */
[----:B------:R-:W-:Y:S01]  /*8700*/  ISETP.GT.AND P4, PT, R0, 0x8, P1 ;  /* 0x000000080000780c */ /* 0x000fe20000f84270 */
[-C--:B------:R-:W-:Y:S01]  /*8710*/  FMUL R111, R111, R120.reuse ;  /* 0x000000786f6f7220 */ /* 0x080fe20000400000 */
[----:B------:R-:W-:Y:S01]  /*8720*/  F2FP.BF16.F32.PACK_AB R107, RZ, R107 ;  /* 0x0000006bff6b723e */ /* 0x000fe200000010ff */
[----:B------:R-:W-:Y:S01]  /*8730*/  FMUL R96, R96, R120 ;  /* 0x0000007860607220 */ /* 0x000fe20000400000 */
[----:B------:R-:W-:Y:S01]  /*8740*/  F2FP.BF16.F32.PACK_AB R108, RZ, R108 ;  /* 0x0000006cff6c723e */ /* 0x000fe200000010ff */
[-C--:B------:R-:W-:Y:S01]  /*8750*/  FMUL R97, R97, R120.reuse ;  /* 0x0000007861617220 */ /* 0x080fe20000400000 */
[----:B------:R-:W-:Y:S01]  /*8760*/  F2FP.BF16.F32.PACK_AB R109, RZ, R109 ;  /* 0x0000006dff6d723e */ /* 0x000fe200000010ff */
[----:B------:R-:W-:Y:S01]  /*8770*/  FMUL R98, R98, R120 ;  /* 0x0000007862627220 */ /* 0x000fe20000400000 */
[----:B------:R-:W-:Y:S01]  /*8780*/  F2FP.BF16.F32.PACK_AB R110, RZ, R110 ;  /* 0x0000006eff6e723e */ /* 0x000fe200000010ff */
[----:B------:R-:W-:Y:S01]  /*8790*/  @P5 STG.E.U16 desc[UR36][R10.64+0x10], R118 ;  /* 0x000010760a005986 */ /* 0x000fe2000c101524 */
[C---:B------:R-:W-:Y:S01]  /*87a0*/  ISETP.GT.AND P5, PT, R0.reuse, 0x80, P0 ;  /* 0x000000800000780c */ /* 0x040fe200007a4270 */
[-C--:B------:R-:W-:Y:S01]  /*87b0*/  FMUL R99, R99, R120.reuse ;  /* 0x0000007863637220 */ /* 0x080fe20000400000 */
[----:B------:R-:W-:Y:S01]  /*87c0*/  F2FP.BF16.F32.PACK_AB R111, RZ, R111 ;  /* 0x0000006fff6f723e */ /* 0x000fe200000010ff */
[----:B------:R-:W-:Y:S01]  /*87d0*/  @P4 STG.E.U16 desc[UR36][R10.64+0x12], R119 ;  /* 0x000012770a004986 */ /* 0x000fe2000c101524 */
[----:B------:R-:W-:Y:S01]  /*87e0*/  ISETP.GT.AND P4, PT, R0, 0x80, P3 ;  /* 0x000000800000780c */ /* 0x000fe20001f84270 */
[----:B------:R-:W-:Y:S01]  /*87f0*/  FMUL R100, R100, R120 ;  /* 0x0000007864647220 */ /* 0x000fe20000400000 */
[----:B------:R-:W-:Y:S01]  /*8800*/  F2FP.BF16.F32.PACK_AB R96, RZ, R96 ;  /* 0x00000060ff60723e */ /* 0x000fe200000010ff */
[-C--:B------:R-:W-:Y:S01]  /*8810*/  FMUL R101, R101, R120.reuse ;  /* 0x0000007865657220 */ /* 0x080fe20000400000 */
[----:B------:R-:W-:Y:S01]  /*8820*/  F2FP.BF16.F32.PACK_AB R97, RZ, R97 ;  /* 0x00000061ff61723e */ /* 0x000fe200000010ff */
[----:B------:R-:W-:Y:S01]  /*8830*/  FMUL R102, R102, R120 ;  /* 0x0000007866667220 */ /* 0x000fe20000400000 */
[----:B------:R-:W-:Y:S01]  /*8840*/  F2FP.BF16.F32.PACK_AB R98, RZ, R98 ;  /* 0x00000062ff62723e */ /* 0x000fe200000010ff */
[----:B------:R-:W-:Y:S01]  /*8850*/  FMUL R103, R103, R120 ;  /* 0x0000007867677220 */ /* 0x000fe20000400000 */
[----:B------:R-:W-:Y:S01]  /*8860*/  F2FP.BF16.F32.PACK_AB R99, RZ, R99 ;  /* 0x00000063ff63723e */ /* 0x000fe200000010ff */
[----:B------:R0:W-:Y:S01]  /*8870*/  @P5 STG.E.U16 desc[UR36][R20.64], R14 ;  /* 0x0000000e14005986 */ /* 0x0001e2000c101524 */
[----:B------:R-:W-:Y:S01]  /*8880*/  IADD3 R104, P5, R13, R20, RZ ;  /* 0x000000140d687210 */ /* 0x000fe20007fbe0ff */
[----:B------:R-:W-:Y:S01]  /*8890*/  FMUL R90, R90, R120 ;  /* 0x000000785a5a7220 */ /* 0x000fe20000400000 */
[----:B------:R-:W-:Y:S01]  /*88a0*/  F2FP.BF16.F32.PACK_AB R100, RZ, R100 ;  /* 0x00000064ff64723e */ /* 0x000fe200000010ff */
[--C-:B------:R-:W-:Y:S01]  /*88b0*/  @P4 IMAD.MOV.U32 R15, RZ, RZ, R21.reuse ;  /* 0x000000ffff0f4224 */ /* 0x100fe200078e0015 */
[----:B------:R-:W-:Y:S01]  /*88c0*/  F2FP.BF16.F32.PACK_AB R101, RZ, R101 ;  /* 0x00000065ff65723e */ /* 0x000fe200000010ff */
[----:B------:R-:W-:Y:S01]  /*88d0*/  FMUL R91, R91, R120 ;  /* 0x000000785b5b7220 */ /* 0x000fe20000400000 */
[----:B------:R-:W-:Y:S01]  /*88e0*/  F2FP.BF16.F32.PACK_AB R102, RZ, R102 ;  /* 0x00000066ff66723e */ /* 0x000fe200000010ff */
[-C--:B------:R-:W-:Y:S01]  /*88f0*/  FMUL R92, R92, R120.reuse ;  /* 0x000000785c5c7220 */ /* 0x080fe20000400000 */
[----:B------:R-:W-:Y:S01]  /*8900*/  F2FP.BF16.F32.PACK_AB R103, RZ, R103 ;  /* 0x00000067ff67723e */ /* 0x000fe200000010ff */
[-C--:B------:R-:W-:Y:S01]  /*8910*/  FMUL R93, R93, R120.reuse ;  /* 0x000000785d5d7220 */ /* 0x080fe20000400000 */
[----:B------:R-:W-:Y:S01]  /*8920*/  FMUL R94, R94, R120 ;  /* 0x000000785e5e7220 */ /* 0x000fe20000400000 */
[----:B0-----:R-:W-:Y:S01]  /*8930*/  @P4 IMAD.MOV.U32 R14, RZ, RZ, R20 ;  /* 0x000000ffff0e4224 */ /* 0x001fe200078e0014 */
[----:B------:R-:W-:Y:S01]  /*8940*/  F2FP.BF16.F32.PACK_AB R92, RZ, R92 ;  /* 0x0000005cff5c723e */ /* 0x000fe200000010ff */
[-C--:B------:R-:W-:Y:S01]  /*8950*/  FMUL R95, R95, R120.reuse ;  /* 0x000000785f5f7220 */ /* 0x080fe20000400000 */
[----:B------:R-:W-:Y:S01]  /*8960*/  F2FP.BF16.F32.PACK_AB R93, RZ, R93 ;  /* 0x0000005dff5d723e */ /* 0x000fe200000010ff */
[-C--:B------:R-:W-:Y:S01]  /*8970*/  FMUL R80, R80, R120.reuse ;  /* 0x0000007850507220 */ /* 0x080fe20000400000 */
[----:B------:R0:W-:Y:S01]  /*8980*/  @P4 STG.E.U16 desc[UR36][R14.64+0x2], R105 ;  /* 0x000002690e004986 */ /* 0x0001e2000c101524 */
[----:B------:R-:W-:Y:S01]  /*8990*/  ISETP.GT.AND P4, PT, R0, 0x88, P0 ;  /* 0x000000880000780c */ /* 0x000fe20000784270 */
        /* <DEDUP_REMOVED lines=9> */
[----:B------:R-:W-:Y:S01]  /*8a30*/  F2FP.BF16.F32.PACK_AB R83, RZ, R83 ;  /* 0x00000053ff53723e */ /* 0x000fe200000010ff */
[----:B0-----:R-:W-:Y:S01]  /*8a40*/  IMAD.X R105, R7, 0x1, R21, P5 ;  /* 0x0000000107697824 */ /* 0x001fe200028e0615 */
[----:B------:R-:W-:Y:S01]  /*8a50*/  ISETP.GT.AND P5, PT, R0, 0x88, P3 ;  /* 0x000000880000780c */ /* 0x000fe20001fa4270 */
[----:B------:R-:W-:Y:S01]  /*8a60*/  FMUL R86, R86, R120 ;  /* 0x0000007856567220 */ /* 0x000fe20000400000 */
[----:B------:R-:W-:Y:S01]  /*8a70*/  F2FP.BF16.F32.PACK_AB R82, RZ, R82 ;  /* 0x00000052ff52723e */ /* 0x000fe200000010ff */
[-C--:B------:R-:W-:Y:S01]  /*8a80*/  FMUL R87, R87, R120.reuse ;  /* 0x0000007857577220 */ /* 0x080fe20000400000 */
        /* <DEDUP_REMOVED lines=9> */
[----:B------:R-:W-:Y:S01]  /*8b20*/  @P5 IMAD.MOV.U32 R14, RZ, RZ, R104 ;  /* 0x000000ffff0e5224 */ /* 0x000fe200078e0068 */
[----:B------:R-:W-:Y:S01]  /*8b30*/  F2FP.BF16.F32.PACK_AB R87, RZ, R87 ;  /* 0x00000057ff57723e */ /* 0x000fe200000010ff */
[----:B------:R-:W-:Y:S01]  /*8b40*/  @P5 IMAD.MOV.U32 R15, RZ, RZ, R105 ;  /* 0x000000ffff0f5224 */ /* 0x000fe200078e0069 */
        /* <DEDUP_REMOVED lines=14> */
[----:B------:R-:W-:Y:S01]  /*8c30*/  FMUL R65, R65, R120 ;  /* 0x0000007841417220 */ /* 0x000fe20000400000 */
[----:B------:R-:W-:Y:S01]  /*8c40*/  F2FP.BF16.F32.PACK_AB R77, RZ, R77 ;  /* 0x0000004dff4d723e */ /* 0x000fe200000010ff */
[----:B0-----:R-:W-:-:S02]  /*8c50*/  IMAD.SHL.U32 R14, R4, 0x100, RZ ;  /* 0x00000100040e7824 */ /* 0x001fc400078e00ff */
[-C--:B------:R-:W-:Y:S01]  /*8c60*/  FMUL R15, R89, R120.reuse ;  /* 0x00000078590f7220 */ /* 0x080fe20000400000 */
[----:B------:R0:W-:Y:S01]  /*8c70*/  @P5 STG.E.U16 desc[UR36][R20.64+0x12], R109 ;  /* 0x0000126d14005986 */ /* 0x0001e2000c101524 */
[----:B------:R-:W-:Y:S01]  /*8c80*/  ISETP.GT.AND P5, PT, R0, 0x88, P1 ;  /* 0x000000880000780c */ /* 0x000fe20000fa4270 */
[----:B------:R-:W-:Y:S01]  /*8c90*/  FMUL R66, R66, R120 ;  /* 0x0000007842427220 */ /* 0x000fe20000400000 */
[----:B------:R-:W-:Y:S01]  /*8ca0*/  F2FP.BF16.F32.PACK_AB R78, RZ, R78 ;  /* 0x0000004eff4e723e */ /* 0x000fe200000010ff */
[----:B------:R-:W-:Y:S01]  /*8cb0*/  @P4 STG.E.U16 desc[UR36][R104.64+0x10], R110 ;  /* 0x0000106e68004986 */ /* 0x000fe2000c101524 */
[----:B------:R-:W-:Y:S01]  /*8cc0*/  IADD3 R106, P4, R14, R20, RZ ;  /* 0x000000140e6a7210 */ /* 0x000fe20007f9e0ff */
[-C--:B------:R-:W-:Y:S01]  /*8cd0*/  FMUL R67, R67, R120.reuse ;  /* 0x0000007843437220 */ /* 0x080fe20000400000 */
[----:B------:R-:W-:Y:S01]  /*8ce0*/  F2FP.BF16.F32.PACK_AB R15, RZ, R15 ;  /* 0x0000000fff0f723e */ /* 0x000fe200000010ff */
[-C--:B------:R-:W-:Y:S01]  /*8cf0*/  FMUL R68, R68, R120.reuse ;  /* 0x0000007844447220 */ /* 0x080fe20000400000 */
[----:B------:R-:W-:Y:S01]  /*8d00*/  F2FP.BF16.F32.PACK_AB R79, RZ, R79 ;  /* 0x0000004fff4f723e */ /* 0x000fe200000010ff */
[-C--:B------:R-:W-:Y:S01]  /*8d10*/  FMUL R69, R69, R120.reuse ;  /* 0x0000007845457220 */ /* 0x080fe20000400000 */
[----:B------:R-:W-:Y:S01]  /*8d20*/  PRMT R23, R15, 0x7610, R23 ;  /* 0x000076100f177816 */ /* 0x000fe20000000017 */
[-C--:B------:R-:W-:Y:S01]  /*8d30*/  FMUL R70, R70, R120.reuse ;  /* 0x0000007846467220 */ /* 0x080fe20000400000 */
[--C-:B0-----:R-:W-:Y:S01]  /*8d40*/  SHF.L.U64.HI R20, R4, 0x8, R5.reuse ;  /* 0x0000000804147819 */ /* 0x101fe20000010205 */
[----:B------:R0:W-:Y:S01]  /*8d50*/  @P5 STG.E.U16 desc[UR36][R104.64+0x12], R111 ;  /* 0x0000126f68005986 */ /* 0x0001e2000c101524 */
[----:B------:R-:W-:Y:S01]  /*8d60*/  ISETP.GT.AND P5, PT, R0, 0x100, P0 ;  /* 0x000001000000780c */ /* 0x000fe200007a4270 */
[-C--:B------:R-:W-:Y:S01]  /*8d70*/  FMUL R71, R71, R120.reuse ;  /* 0x0000007847477220 */ /* 0x080fe20000400000 */
[----:B------:R-:W-:Y:S01]  /*8d80*/  PRMT R5, R96, 0x7610, R5 ;  /* 0x0000761060057816 */ /* 0x000fe20000000005 */
[----:B------:R-:W-:Y:S01]  /*8d90*/  IMAD.X R107, R20, 0x1, R21, P4 ;  /* 0x00000001146b7824 */ /* 0x000fe200020e0615 */
        /* <DEDUP_REMOVED lines=9> */
[----:B------:R1:W-:Y:S01]  /*8e30*/  @P5 STG.E.U16 desc[UR36][R106.64], R5 ;  /* 0x000000056a005986 */ /* 0x0003e2000c101524 */
[----:B------:R-:W-:Y:S01]  /*8e40*/  IADD3 R96, P5, R13, R106, RZ ;  /* 0x0000006a0d607210 */ /* 0x000fe20007fbe0ff */
[----:B------:R-:W-:Y:S01]  /*8e50*/  FMUL R61, R61, R120 ;  /* 0x000000783d3d7220 */ /* 0x000fe20000400000 */
[----:B------:R-:W-:Y:S01]  /*8e60*/  F2FP.BF16.F32.PACK_AB R68, RZ, R68 ;  /* 0x00000044ff44723e */ /* 0x000fe200000010ff */
[--C-:B0-----:R-:W-:Y:S01]  /*8e70*/  @P4 IMAD.MOV.U32 R104, RZ, RZ, R106.reuse ;  /* 0x000000ffff684224 */ /* 0x101fe200078e006a */
        /* <DEDUP_REMOVED lines=8> */
[----:B-1----:R-:W-:Y:S01]  /*8f00*/  FMUL R5, R88, R120 ;  /* 0x0000007858057220 */ /* 0x002fe20000400000 */
[----:B------:R-:W-:Y:S01]  /*8f10*/  F2FP.BF16.F32.PACK_AB R56, RZ, R56 ;  /* 0x00000038ff38723e */ /* 0x000fe200000010ff */
[-C--:B------:R-:W-:Y:S01]  /*8f20*/  FMUL R63, R63, R120.reuse ;  /* 0x000000783f3f7220 */ /* 0x080fe20000400000 */
[----:B------:R-:W-:Y:S01]  /*8f30*/  F2FP.BF16.F32.PACK_AB R57, RZ, R57 ;  /* 0x00000039ff39723e */ /* 0x000fe200000010ff */
[-C--:B------:R-:W-:Y:S01]  /*8f40*/  FMUL R48, R48, R120.reuse ;  /* 0x0000007830307220 */ /* 0x080fe20000400000 */
[----:B------:R-:W-:Y:S01]  /*8f50*/  F2FP.BF16.F32.PACK_AB R5, RZ, R5 ;  /* 0x00000005ff05723e */ /* 0x000fe200000010ff */
[----:B------:R-:W-:Y:S01]  /*8f60*/  FMUL R49, R49, R120 ;  /* 0x0000007831317220 */ /* 0x000fe20000400000 */
[----:B------:R-:W-:Y:S01]  /*8f70*/  F2FP.BF16.F32.PACK_AB R58, RZ, R58 ;  /* 0x0000003aff3a723e */ /* 0x000fe200000010ff */
[-C--:B------:R-:W-:Y:S01]  /*8f80*/  FMUL R50, R50, R120.reuse ;  /* 0x0000007832327220 */ /* 0x080fe20000400000 */
[----:B------:R-:W-:Y:S01]  /*8f90*/  PRMT R21, R5, 0x7610, R21 ;  /* 0x0000761005157816 */ /* 0x000fe20000000015 */
[--C-:B0-----:R-:W-:Y:S01]  /*8fa0*/  IMAD.X R97, R7, 0x1, R107.reuse, P5 ;  /* 0x0000000107617824 */ /* 0x101fe200028e066b */
[----:B------:R-:W-:Y:S01]  /*8fb0*/  ISETP.GT.AND P5, PT, R0, 0x108, P3 ;  /* 0x000001080000780c */ /* 0x000fe20001fa4270 */
[----:B------:R-:W-:Y:S01]  /*8fc0*/  FMUL R51, R51, R120 ;  /* 0x0000007833337220 */ /* 0x000fe20000400000 */
[----:B------:R-:W-:Y:S01]  /*8fd0*/  F2FP.BF16.F32.PACK_AB R5, RZ, R90 ;  /* 0x0000005aff05723e */ /* 0x000fe200000010ff */
[-C--:B------:R-:W-:Y:S01]  /*8fe0*/  FMUL R52, R52, R120.reuse ;  /* 0x0000007834347220 */ /* 0x080fe20000400000 */
[----:B------:R0:W-:Y:S01]  /*8ff0*/  @P4 STG.E.U16 desc[UR36][R96.64], R98 ;  /* 0x0000006260004986 */ /* 0x0001e2000c101524 */
[----:B------:R-:W-:Y:S01]  /*9000*/  ISETP.GT.AND P4, PT, R0, 0x100, P2 ;  /* 0x000001000000780c */ /* 0x000fe20001784270 */
[-C--:B------:R-:W-:Y:S01]  /*9010*/  FMUL R53, R53, R120.reuse ;  /* 0x0000007835357220 */ /* 0x080fe20000400000 */
[----:B------:R-:W-:Y:S01]  /*9020*/  F2FP.BF16.F32.PACK_AB R59, RZ, R59 ;  /* 0x0000003bff3b723e */ /* 0x000fe200000010ff */
[-C--:B------:R-:W-:Y:S01]  /*9030*/  FMUL R54, R54, R120.reuse ;  /* 0x0000007836367220 */ /* 0x080fe20000400000 */
[----:B------:R-:W-:Y:S01]  /*9040*/  F2FP.BF16.F32.PACK_AB R61, RZ, R61 ;  /* 0x0000003dff3d723e */ /* 0x000fe200000010ff */
[----:B------:R-:W-:Y:S01]  /*9050*/  FMUL R55, R55, R120 ;  /* 0x0000007837377220 */ /* 0x000fe20000400000 */
[----:B------:R-:W-:Y:S01]  /*9060*/  F2FP.BF16.F32.PACK_AB R60, RZ, R60 ;  /* 0x0000003cff3c723e */ /* 0x000fe200000010ff */
[-C--:B------:R-:W-:Y:S01]  /*9070*/  FMUL R40, R40, R120.reuse ;  /* 0x0000007828287220 */ /* 0x080fe20000400000 */
[----:B------:R1:W-:Y:S01]  /*9080*/  @P5 STG.E.U16 desc[UR36][R96.64+0x2], R99 ;  /* 0x0000026360005986 */ /* 0x0003e2000c101524 */
[----:B------:R-:W-:Y:S01]  /*9090*/  ISETP.GT.AND P5, PT, R0, 0x100, P1 ;  /* 0x000001000000780c */ /* 0x000fe20000fa4270 */
[----:B------:R-:W-:Y:S01]  /*90a0*/  FMUL R41, R41, R120 ;  /* 0x0000007829297220 */ /* 0x000fe20000400000 */
[----:B------:R-:W-:Y:S01]  /*90b0*/  F2FP.BF16.F32.PACK_AB R62, RZ, R62 ;  /* 0x0000003eff3e723e */ /* 0x000fe200000010ff */
[-C--:B------:R-:W-:Y:S01]  /*90c0*/  FMUL R42, R42, R120.reuse ;  /* 0x000000782a2a7220 */ /* 0x080fe20000400000 */
[--C-:B0-----:R-:W-:Y:S01]  /*90d0*/  @P4 IMAD.MOV.U32 R98, RZ, RZ, R106.reuse ;  /* 0x000000ffff624224 */ /* 0x101fe200078e006a */
[----:B------:R-:W-:Y:S01]  /*90e0*/  F2FP.BF16.F32.PACK_AB R63, RZ, R63 ;  /* 0x0000003fff3f723e */ /* 0x000fe200000010ff */
[----:B------:R-:W-:Y:S01]  /*90f0*/  FMUL R43, R43, R120 ;  /* 0x000000782b2b7220 */ /* 0x000fe20000400000 */
[----:B------:R-:W-:Y:S01]  /*9100*/  F2FP.BF16.F32.PACK_AB R48, RZ, R48 ;  /* 0x00000030ff30723e */ /* 0x000fe200000010ff */
[-C--:B------:R-:W-:Y:S01]  /*9110*/  FMUL R44, R44, R120.reuse ;  /* 0x000000782c2c7220 */ /* 0x080fe20000400000 */
[----:B------:R-:W-:Y:S01]  /*9120*/  F2FP.BF16.F32.PACK_AB R49, RZ, R49 ;  /* 0x00000031ff31723e */ /* 0x000fe200000010ff */
[----:B------:R-:W-:Y:S01]  /*9130*/  FMUL R45, R45, R120 ;  /* 0x000000782d2d7220 */ /* 0x000fe20000400000 */
[--C-:B-1----:R-:W-:Y:S01]  /*9140*/  @P4 IMAD.MOV.U32 R99, RZ, RZ, R107.reuse ;  /* 0x000000ffff634224 */ /* 0x102fe200078e006b */
        /* <DEDUP_REMOVED lines=16> */
[----:B0-----:R-:W-:Y:S01]  /*9250*/  @P5 IMAD.MOV.U32 R98, RZ, RZ, R106 ;  /* 0x000000ffff625224 */ /* 0x001fe200078e006a */
[----:B------:R-:W-:Y:S01]  /*9260*/  F2FP.BF16.F32.PACK_AB R41, RZ, R41 ;  /* 0x00000029ff29723e */ /* 0x000fe200000010ff */
[--C-:B------:R-:W-:Y:S01]  /*9270*/  @P5 IMAD.MOV.U32 R99, RZ, RZ, R107.reuse ;  /* 0x000000ffff635224 */ /* 0x100fe200078e006b */
[----:B------:R-:W-:Y:S01]  /*9280*/  F2FP.BF16.F32.PACK_AB R42, RZ, R42 ;  /* 0x0000002aff2a723e */ /* 0x000fe200000010ff */
[-C--:B------:R-:W-:Y:S01]  /*9290*/  FMUL R37, R37, R120.reuse ;  /* 0x0000007825257220 */ /* 0x080fe20000400000 */
[----:B------:R-:W-:Y:S01]  /*92a0*/  F2FP.BF16.F32.PACK_AB R43, RZ, R43 ;  /* 0x0000002bff2b723e */ /* 0x000fe200000010ff */
[-C--:B------:R-:W-:Y:S01]  /*92b0*/  FMUL R38, R38, R120.reuse ;  /* 0x0000007826267220 */ /* 0x080fe20000400000 */
[----:B------:R-:W-:Y:S01]  /*92c0*/  @P5 STG.E.U16 desc[UR36][R98.64+0x12], R101 ;  /* 0x0000126562005986 */ /* 0x000fe2000c101524 */
[----:B------:R-:W-:Y:S01]  /*92d0*/  ISETP.GT.AND P5, PT, R0, 0x108, P1 ;  /* 0x000001080000780c */ /* 0x000fe20000fa4270 */
[----:B------:R-:W-:Y:S01]  /*92e0*/  FMUL R39, R39, R120 ;  /* 0x0000007827277220 */ /* 0x000fe20000400000 */
[----:B------:R-:W-:Y:S01]  /*92f0*/  F2FP.BF16.F32.PACK_AB R44, RZ, R44 ;  /* 0x0000002cff2c723e */ /* 0x000fe200000010ff */
[----:B------:R-:W-:Y:S01]  /*9300*/  @P4 STG.E.U16 desc[UR36][R96.64+0x10], R102 ;  /* 0x0000106660004986 */ /* 0x000fe2000c101524 */
[----:B------:R-:W-:Y:S01]  /*9310*/  IADD3 R88, P4, R14, R106, RZ ;  /* 0x0000006a0e587210 */ /* 0x000fe20007f9e0ff */
[-C--:B------:R-:W-:Y:S01]  /*9320*/  FMUL R24, R24, R120.reuse ;  /* 0x0000007818187220 */ /* 0x080fe20000400000 */
[----:B------:R-:W-:Y:S01]  /*9330*/  F2FP.BF16.F32.PACK_AB R45, RZ, R45 ;  /* 0x0000002dff2d723e */ /* 0x000fe200000010ff */
[----:B------:R-:W-:Y:S01]  /*9340*/  FMUL R25, R25, R120 ;  /* 0x0000007819197220 */ /* 0x000fe20000400000 */
[----:B------:R-:W-:Y:S01]  /*9350*/  F2FP.BF16.F32.PACK_AB R46, RZ, R46 ;  /* 0x0000002eff2e723e */ /* 0x000fe200000010ff */
[----:B------:R-:W-:Y:S01]  /*9360*/  IMAD.X R89, R20, 0x1, R107, P4 ;  /* 0x0000000114597824 */ /* 0x000fe200020e066b */
[----:B------:R-:W-:Y:S01]  /*9370*/  ISETP.GT.AND P4, PT, R0, 0x180, P3 ;  /* 0x000001800000780c */ /* 0x000fe20001f84270 */
[-C--:B------:R-:W-:Y:S01]  /*9380*/  FMUL R26, R26, R120.reuse ;  /* 0x000000781a1a7220 */ /* 0x080fe20000400000 */
[C---:B------:R-:W-:Y:S01]  /*9390*/  ISETP.GT.AND P3, PT, R0.reuse, 0x188, P3 ;  /* 0x000001880000780c */ /* 0x040fe20001f64270 */
[----:B------:R-:W-:Y:S01]  /*93a0*/  @P5 STG.E.U16 desc[UR36][R96.64+0x12], R103 ;  /* 0x0000126760005986 */ /* 0x000fe2000c101524 */
[C---:B------:R-:W-:Y:S01]  /*93b0*/  ISETP.GT.AND P5, PT, R0.reuse, 0x180, P0 ;  /* 0x000001800000780c */ /* 0x040fe200007a4270 */
[-C--:B------:R-:W-:Y:S01]  /*93c0*/  FMUL R27, R27, R120.reuse ;  /* 0x000000781b1b7220 */ /* 0x080fe20000400000 */
        /* <DEDUP_REMOVED lines=8> */
[----:B------:R-:W-:-:S02]  /*9450*/  F2FP.BF16.F32.PACK_AB R34, RZ, R34 ;  /* 0x00000022ff22723e */ /* 0x000fc400000010ff */
[----:B------:R-:W-:Y:S01]  /*9460*/  F2FP.BF16.F32.PACK_AB R35, RZ, R35 ;  /* 0x00000023ff23723e */ /* 0x000fe200000010ff */
[----:B------:R-:W-:Y:S01]  /*9470*/  @P5 STG.E.U16 desc[UR36][R88.64], R21 ;  /* 0x0000001558005986 */ /* 0x000fe2000c101524 */
[----:B------:R-:W-:Y:S02]  /*9480*/  IADD3 R90, P5, R13, R88, RZ ;  /* 0x000000580d5a7210 */ /* 0x000fe40007fbe0ff */
[----:B------:R-:W-:Y:S01]  /*9490*/  F2FP.BF16.F32.PACK_AB R36, RZ, R36 ;  /* 0x00000024ff24723e */ /* 0x000fe200000010ff */
[----:B------:R-:W-:Y:S01]  /*94a0*/  @P4 STG.E.U16 desc[UR36][R88.64+0x2], R23 ;  /* 0x0000021758004986 */ /* 0x000fe2000c101524 */
[C---:B------:R-:W-:Y:S01]  /*94b0*/  ISETP.GT.AND P4, PT, R0.reuse, 0x180, P2 ;  /* 0x000001800000780c */ /* 0x040fe20001784270 */
[----:B------:R-:W-:Y:S01]  /*94c0*/  IMAD.X R91, R7, 0x1, R89, P5 ;  /* 0x00000001075b7824 */ /* 0x000fe200028e0659 */
[----:B------:R-:W-:Y:S02]  /*94d0*/  ISETP.GT.AND P2, PT, R0, 0x188, P2 ;  /* 0x000001880000780c */ /* 0x000fe40001744270 */
[----:B------:R-:W-:-:S02]  /*94e0*/  F2FP.BF16.F32.PACK_AB R37, RZ, R37 ;  /* 0x00000025ff25723e */ /* 0x000fc400000010ff */
[----:B------:R0:W-:Y:S01]  /*94f0*/  @P0 STG.E.U16 desc[UR36][R90.64], R5 ;  /* 0x000000055a000986 */ /* 0x0001e2000c101524 */
[C---:B------:R-:W-:Y:S02]  /*9500*/  ISETP.GT.AND P0, PT, R0.reuse, 0x180, P1 ;  /* 0x000001800000780c */ /* 0x040fe40000f04270 */
[C---:B------:R-:W-:Y:S01]  /*9510*/  ISETP.GT.AND P1, PT, R0.reuse, 0x188, P1 ;  /* 0x000001880000780c */ /* 0x040fe20000f24270 */
[----:B------:R1:W-:Y:S01]  /*9520*/  @P3 STG.E.U16 desc[UR36][R90.64+0x2], R15 ;  /* 0x0000020f5a003986 */ /* 0x0003e2000c101524 */
[----:B------:R-:W-:Y:S02]  /*9530*/  ISETP.GT.AND P3, PT, R3, 0x11, PT ;  /* 0x000000110300780c */ /* 0x000fe40003f64270 */
[----:B------:R-:W-:Y:S01]  /*9540*/  F2FP.BF16.F32.PACK_AB R38, RZ, R38 ;  /* 0x00000026ff26723e */ /* 0x000fe200000010ff */
[----:B------:R-:W-:Y:S01]  /*9550*/  @P4 STG.E.U16 desc[UR36][R88.64+0x10], R92 ;  /* 0x0000105c58004986 */ /* 0x000fe2000c101524 */
[----:B------:R-:W-:Y:S02]  /*9560*/  ISETP.GT.AND P4, PT, R0, RZ, P3 ;  /* 0x000000ff0000720c */ /* 0x000fe40001f84270 */
[----:B------:R-:W-:-:S02]  /*9570*/  F2FP.BF16.F32.PACK_AB R39, RZ, R39 ;  /* 0x00000027ff27723e */ /* 0x000fc400000010ff */
[----:B0-----:R-:W-:Y:S01]  /*9580*/  PRMT R5, R74, 0x7610, R5 ;  /* 0x000076104a057816 */ /* 0x001fe20000000005 */
[----:B------:R0:W-:Y:S01]  /*9590*/  @P0 STG.E.U16 desc[UR36][R88.64+0x12], R93 ;  /* 0x0000125d58000986 */ /* 0x0001e2000c101524 */
[----:B------:R-:W-:Y:S02]  /*95a0*/  F2FP.BF16.F32.PACK_AB R24, RZ, R24 ;  /* 0x00000018ff18723e */ /* 0x000fe400000010ff */
[----:B-1----:R-:W-:Y:S02]  /*95b0*/  PRMT R15, R66, 0x7610, R15 ;  /* 0x00007610420f7816 */ /* 0x002fe4000000000f */
[----:B------:R-:W-:Y:S02]  /*95c0*/  F2FP.BF16.F32.PACK_AB R25, RZ, R25 ;  /* 0x00000019ff19723e */ /* 0x000fe400000010ff */
[----:B------:R-:W-:Y:S02]  /*95d0*/  F2FP.BF16.F32.PACK_AB R26, RZ, R26 ;  /* 0x0000001aff1a723e */ /* 0x000fe400000010ff */
[----:B------:R-:W-:-:S02]  /*95e0*/  F2FP.BF16.F32.PACK_AB R27, RZ, R27 ;  /* 0x0000001bff1b723e */ /* 0x000fc400000010ff */
[----:B------:R-:W-:Y:S01]  /*95f0*/  F2FP.BF16.F32.PACK_AB R28, RZ, R28 ;  /* 0x0000001cff1c723e */ /* 0x000fe200000010ff */
[----:B0-----:R-:W-:Y:S01]  /*9600*/  @P2 IMAD.MOV.U32 R88, RZ, RZ, R90 ;  /* 0x000000ffff582224 */ /* 0x001fe200078e005a */
[----:B------:R-:W-:Y:S01]  /*9610*/  F2FP.BF16.F32.PACK_AB R29, RZ, R29 ;  /* 0x0000001dff1d723e */ /* 0x000fe200000010ff */
[----:B------:R-:W-:Y:S01]  /*9620*/  @P2 IMAD.MOV.U32 R89, RZ, RZ, R91 ;  /* 0x000000ffff592224 */ /* 0x000fe200078e005b */
[----:B------:R-:W-:Y:S02]  /*9630*/  F2FP.BF16.F32.PACK_AB R30, RZ, R30 ;  /* 0x0000001eff1e723e */ /* 0x000fe400000010ff */
[----:B------:R-:W-:Y:S02]  /*9640*/  F2FP.BF16.F32.PACK_AB R31, RZ, R31 ;  /* 0x0000001fff1f723e */ /* 0x000fe400000010ff */
[----:B------:R-:W-:Y:S01]  /*9650*/  @P2 STG.E.U16 desc[UR36][R88.64+0x10], R94 ;  /* 0x0000105e58002986 */ /* 0x000fe2000c101524 */
[----:B------:R-:W-:-:S03]  /*9660*/  ISETP.GT.AND P2, PT, R3, 0x10, PT ;  /* 0x000000100300780c */ /* 0x000fc60003f44270 */
[----:B------:R-:W-:Y:S01]  /*9670*/  @P1 STG.E.U16 desc[UR36][R90.64+0x12], R95 ;  /* 0x0000125f5a001986 */ /* 0x000fe2000c101524 */
[C---:B------:R-:W-:Y:S02]  /*9680*/  ISETP.GT.AND P0, PT, R0.reuse, RZ, P2 ;  /* 0x000000ff0000720c */ /* 0x040fe40001704270 */
[C---:B------:R-:W-:Y:S01]  /*9690*/  ISETP.GT.AND P1, PT, R0.reuse, 0x8, P3 ;  /* 0x000000080000780c */ /* 0x040fe20001f24270 */
[----:B------:R-:W-:Y:S01]  /*96a0*/  @P4 STG.E.U16 desc[UR36][R8.64+0x22], R81 ;  /* 0x0000225108004986 */ /* 0x000fe2000c101524 */
[----:B------:R-:W-:-:S09]  /*96b0*/  ISETP.GT.AND P5, PT, R0, 0x8, P2 ;  /* 0x000000080000780c */ /* 0x000fd200017a4270 */
[----:B------:R0:W-:Y:S01]  /*96c0*/  @P0 STG.E.U16 desc[UR36][R8.64+0x20], R80 ;  /* 0x0000205008000986 */ /* 0x0001e2000c101524 */
[----:B------:R-:W-:-:S03]  /*96d0*/  ISETP.GT.AND P0, PT, R3, 0x18, PT ;  /* 0x000000180300780c */ /* 0x000fc60003f04270 */
[----:B------:R-:W-:Y:S01]  /*96e0*/  @P1 STG.E.U16 desc[UR36][R10.64+0x22], R83 ;  /* 0x000022530a001986 */ /* 0x000fe2000c101524 */
[----:B------:R-:W-:-:S03]  /*96f0*/  ISETP.GT.AND P1, PT, R3, 0x19, PT ;  /* 0x000000190300780c */ /* 0x000fc60003f24270 */
[----:B------:R-:W-:Y:S01]  /*9700*/  @P5 STG.E.U16 desc[UR36][R10.64+0x20], R82 ;  /* 0x000020520a005986 */ /* 0x000fe2000c101524 */
[C---:B------:R-:W-:Y:S02]  /*9710*/  ISETP.GT.AND P5, PT, R0.reuse, RZ, P0 ;  /* 0x000000ff0000720c */ /* 0x040fe400007a4270 */
[----:B------:R-:W-:Y:S01]  /*9720*/  ISETP.GT.AND P4, PT, R0, RZ, P1 ;  /* 0x000000ff0000720c */ /* 0x000fe20000f84270 */
[----:B0-----:R-:W-:Y:S01]  /*9730*/  IMAD.WIDE.U32 R80, R4, 0xf0, R10 ;  /* 0x000000f004507825 */ /* 0x001fe200078e000a */
[----:B------:R-:W-:-:S03]  /*9740*/  PRMT R4, R72, 0x7610, R4 ;  /* 0x0000761048047816 */ /* 0x000fc60000000004 */
[----:B------:R-:W-:Y:S01]  /*9750*/  IMAD.IADD R81, R12, 0x1, R81 ;  /* 0x000000010c517824 */ /* 0x000fe200078e0251 */
[----:B------:R-:W-:-:S05]  /*9760*/  PRMT R12, R64, 0x7610, R12 ;  /* 0x00007610400c7816 */ /* 0x000fca000000000c */
[----:B------:R-:W-:Y:S01]  /*9770*/  @P5 STG.E.U16 desc[UR36][R8.64+0x30], R84 ;  /* 0x0000305408005986 */ /* 0x000fe2000c101524 */
[----:B------:R-:W-:-:S03]  /*9780*/  ISETP.GT.AND P5, PT, R0, 0x8, P0 ;  /* 0x000000080000780c */ /* 0x000fc600007a4270 */
[----:B------:R-:W-:Y:S01]  /*9790*/  @P4 STG.E.U16 desc[UR36][R8.64+0x32], R85 ;  /* 0x0000325508004986 */ /* 0x000fe2000c101524 */
[----:B------:R-:W-:-:S09]  /*97a0*/  ISETP.GT.AND P4, PT, R0, 0x8, P1 ;  /* 0x000000080000780c */ /* 0x000fd20000f84270 */
[----:B------:R-:W-:Y:S01]  /*97b0*/  @P5 STG.E.U16 desc[UR36][R10.64+0x30], R86 ;  /* 0x000030560a005986 */ /* 0x000fe2000c101524 */
[----:B------:R-:W-:-:S03]  /*97c0*/  ISETP.GT.AND P5, PT, R0, 0x80, P3 ;  /* 0x000000800000780c */ /* 0x000fc60001fa4270 */
[----:B------:R-:W-:Y:S01]  /*97d0*/  @P4 STG.E.U16 desc[UR36][R10.64+0x32], R87 ;  /* 0x000032570a004986 */ /* 0x000fe2000c101524 */
[----:B------:R-:W-:-:S09]  /*97e0*/  ISETP.GT.AND P4, PT, R0, 0x80, P2 ;  /* 0x000000800000780c */ /* 0x000fd20001784270 */
[----:B------:R0:W-:Y:S01]  /*97f0*/  @P5 STG.E.U16 desc[UR36][R80.64+0x22], R73 ;  /* 0x0000224950005986 */ /* 0x0001e2000c101524 */
[----:B------:R-:W-:-:S03]  /*9800*/  IADD3 R72, P5, R13, R80, RZ ;  /* 0x000000500d487210 */ /* 0x000fc60007fbe0ff */
[----:B------:R1:W-:Y:S01]  /*9810*/  @P4 STG.E.U16 desc[UR36][R80.64+0x20], R4 ;  /* 0x0000200450004986 */ /* 0x0003e2000c101524 */
[C---:B------:R-:W-:Y:S01]  /*9820*/  ISETP.GT.AND P4, PT, R0.reuse, 0x88, P2 ;  /* 0x000000880000780c */ /* 0x040fe20001784270 */
[----:B0-----:R-:W-:Y:S01]  /*9830*/  IMAD.X R73, R7, 0x1, R81, P5 ;  /* 0x0000000107497824 */ /* 0x001fe200028e0651 */
[----:B------:R-:W-:-:S11]  /*9840*/  ISETP.GT.AND P5, PT, R0, 0x88, P3 ;  /* 0x000000880000780c */ /* 0x000fd60001fa4270 */
[----:B------:R0:W-:Y:S01]  /*9850*/  @P4 STG.E.U16 desc[UR36][R72.64+0x20], R5 ;  /* 0x0000200548004986 */ /* 0x0001e2000c101524 */
[----:B-1----:R-:W-:-:S03]  /*9860*/  IADD3 R4, P4, R14, R80, RZ ;  /* 0x000000500e047210 */ /* 0x002fc60007f9e0ff */
[----:B------:R1:W-:Y:S02]  /*9870*/  @P5 STG.E.U16 desc[UR36][R72.64+0x22], R75 ;  /* 0x0000224b48005986 */ /* 0x0003e4000c101524 */
[----:B0-----:R-:W-:Y:S01]  /*9880*/  IMAD.X R5, R20, 0x1, R81, P4 ;  /* 0x0000000114057824 */ /* 0x001fe200020e0651 */
[----:B------:R-:W-:-:S04]  /*9890*/  IADD3 R74, P4, P5, R13, R4, R14 ;  /* 0x000000040d4a7210 */ /* 0x000fc80007d9e00e */
[----:B-1----:R-:W-:Y:S02]  /*98a0*/  IADD3.X R75, R7, R5, R20, P4, P5 ;  /* 0x00000005074b7210 */ /* 0x002fe400027ea414 */
[C---:B------:R-:W-:Y:S02]  /*98b0*/  ISETP.GT.AND P4, PT, R0.reuse, 0x80, P0 ;  /* 0x000000800000780c */ /* 0x040fe40000784270 */
[----:B------:R-:W-:-:S11]  /*98c0*/  ISETP.GT.AND P5, PT, R0, 0x80, P1 ;  /* 0x000000800000780c */ /* 0x000fd60000fa4270 */
        /* <DEDUP_REMOVED lines=9> */
[----:B------:R-:W-:-:S03]  /*9960*/  ISETP.GT.AND P4, PT, R0, 0x108, P2 ;  /* 0x000001080000780c */ /* 0x000fc60001784270 */
[----:B------:R1:W-:Y:S01]  /*9970*/  @P5 STG.E.U16 desc[UR36][R4.64+0x22], R65 ;  /* 0x0000224104005986 */ /* 0x0003e2000c101524 */
[----:B------:R-:W-:Y:S02]  /*9980*/  IADD3 R64, P5, R13, R4, RZ ;  /* 0x000000040d407210 */ /* 0x000fe40007fbe0ff */
[----:B0-----:R-:W-:-:S03]  /*9990*/  F2FP.BF16.F32.PACK_AB R12, RZ, R67 ;  /* 0x00000043ff0c723e */ /* 0x001fc600000010ff */
[----:B-1----:R-:W-:Y:S01]  /*99a0*/  IMAD.X R65, R7, 0x1, R5, P5 ;  /* 0x0000000107417824 */ /* 0x002fe200028e0605 */
[----:B------:R-:W-:-:S04]  /*99b0*/  ISETP.GT.AND P5, PT, R0, 0x108, P3 ;  /* 0x000001080000780c */ /* 0x000fc80001fa4270 */
[----:B------:R0:W-:Y:S01]  /*99c0*/  @P4 STG.E.U16 desc[UR36][R64.64+0x20], R15 ;  /* 0x0000200f40004986 */ /* 0x0001e2000c101524 */
[----:B------:R-:W-:-:S05]  /*99d0*/  IADD3 R66, P4, R4, R13, RZ ;  /* 0x0000000d04427210 */ /* 0x000fca0007f9e0ff */
[----:B------:R-:W-:Y:S01]  /*99e0*/  IMAD.X R67, R5, 0x1, R7, P4 ;  /* 0x0000000105437824 */ /* 0x000fe200020e0607 */
[----:B------:R-:W-:-:S04]  /*99f0*/  ISETP.GT.AND P4, PT, R0, 0x100, P0 ;  /* 0x000001000000780c */ /* 0x000fc80000784270 */
[----:B------:R1:W-:Y:S01]  /*9a00*/  @P5 STG.E.U16 desc[UR36][R66.64+0x22], R12 ;  /* 0x0000220c42005986 */ /* 0x0003e2000c101524 */
[----:B------:R-:W-:-:S08]  /*9a10*/  ISETP.GT.AND P5, PT, R0, 0x100, P1 ;  /* 0x000001000000780c */ /* 0x000fd00000fa4270 */
[----:B------:R2:W-:Y:S01]  /*9a20*/  @P4 STG.E.U16 desc[UR36][R4.64+0x30], R68 ;  /* 0x0000304404004986 */ /* 0x0005e2000c101524 */
[----:B------:R-:W-:-:S04]  /*9a30*/  ISETP.GT.AND P4, PT, R0, 0x108, P0 ;  /* 0x000001080000780c */ /* 0x000fc80000784270 */
[----:B------:R2:W-:Y:S01]  /*9a40*/  @P5 STG.E.U16 desc[UR36][R4.64+0x32], R69 ;  /* 0x0000324504005986 */ /* 0x0005e2000c101524 */
[----:B------:R-:W-:-:S08]  /*9a50*/  ISETP.GT.AND P5, PT, R0, 0x108, P1 ;  /* 0x000001080000780c */ /* 0x000fd00000fa4270 */
[----:B------:R2:W-:Y:S01]  /*9a60*/  @P4 STG.E.U16 desc[UR36][R64.64+0x30], R70 ;  /* 0x0000304640004986 */ /* 0x0005e2000c101524 */
[C---:B------:R-:W-:Y:S02]  /*9a70*/  ISETP.GT.AND P4, PT, R0.reuse, 0x180, P2 ;  /* 0x000001800000780c */ /* 0x040fe40001784270 */
[----:B------:R-:W-:Y:S02]  /*9a80*/  ISETP.GT.AND P2, PT, R0, 0x188, P2 ;  /* 0x000001880000780c */ /* 0x000fe40001744270 */
[----:B------:R2:W-:Y:S01]  /*9a90*/  @P5 STG.E.U16 desc[UR36][R64.64+0x32], R71 ;  /* 0x0000324740005986 */ /* 0x0005e2000c101524 */
[----:B------:R-:W-:-:S05]  /*9aa0*/  IADD3 R14, P5, R14, R4, RZ ;  /* 0x000000040e0e7210 */ /* 0x000fca0007fbe0ff */
[----:B0-----:R-:W-:Y:S01]  /*9ab0*/  IMAD.X R15, R20, 0x1, R5, P5 ;  /* 0x00000001140f7824 */ /* 0x001fe200028e0605 */
[----:B-1----:R-:W-:-:S04]  /*9ac0*/  IADD3 R12, P5, R13, R14, RZ ;  /* 0x0000000e0d0c7210 */ /* 0x002fc80007fbe0ff */
[----:B------:R2:W-:Y:S01]  /*9ad0*/  @P4 STG.E.U16 desc[UR36][R14.64+0x20], R56 ;  /* 0x000020380e004986 */ /* 0x0005e2000c101524 */
[C---:B------:R-:W-:Y:S01]  /*9ae0*/  ISETP.GT.AND P4, PT, R0.reuse, 0x180, P3 ;  /* 0x000001800000780c */ /* 0x040fe20001f84270 */
[----:B------:R-:W-:Y:S01]  /*9af0*/  IMAD.X R13, R7, 0x1, R15, P5 ;  /* 0x00000001070d7824 */ /* 0x000fe200028e060f */
[----:B------:R-:W-:-:S11]  /*9b00*/  ISETP.GT.AND P3, PT, R0, 0x188, P3 ;  /* 0x000001880000780c */ /* 0x000fd60001f64270 */
[----:B------:R2:W-:Y:S01]  /*9b10*/  @P4 STG.E.U16 desc[UR36][R14.64+0x22], R57 ;  /* 0x000022390e004986 */ /* 0x0005e2000c101524 */
[C---:B------:R-:W-:Y:S02]  /*9b20*/  ISETP.GT.AND P4, PT, R0.reuse, 0x180, P0 ;  /* 0x000001800000780c */ /* 0x040fe40000784270 */
[C---:B------:R-:W-:Y:S01]  /*9b30*/  ISETP.GT.AND P0, PT, R0.reuse, 0x188, P0 ;  /* 0x000001880000780c */ /* 0x040fe20000704270 */
[----:B------:R2:W-:Y:S01]  /*9b40*/  @P2 STG.E.U16 desc[UR36][R12.64+0x20], R58 ;  /* 0x0000203a0c002986 */ /* 0x0005e2000c101524 */
[C---:B------:R-:W-:Y:S02]  /*9b50*/  ISETP.GT.AND P2, PT, R0.reuse, 0x180, P1 ;  /* 0x000001800000780c */ /* 0x040fe40000f44270 */
[----:B------:R-:W-:Y:S01]  /*9b60*/  ISETP.GT.AND P1, PT, R0, 0x188, P1 ;  /* 0x000001880000780c */ /* 0x000fe20000f24270 */
[----:B------:R2:W-:Y:S01]  /*9b70*/  @P3 STG.E.U16 desc[UR36][R74.64+0x22], R59 ;  /* 0x0000223b4a003986 */ /* 0x0005e2000c101524 */
[----:B------:R-:W-:-:S04]  /*9b80*/  ISETP.GT.AND P3, PT, R3, 0x21, PT ;  /* 0x000000210300780c */ /* 0x000fc80003f64270 */
[----:B------:R-:W-:Y:S01]  /*9b90*/  ISETP.GT.AND P5, PT, R0, 0x8, P3 ;  /* 0x000000080000780c */ /* 0x000fe20001fa4270 */
[----:B------:R2:W-:Y:S04]  /*9ba0*/  @P4 STG.E.U16 desc[UR36][R14.64+0x30], R60 ;  /* 0x0000303c0e004986 */ /* 0x0005e8000c101524 */
[----:B------:R2:W-:Y:S01]  /*9bb0*/  @P2 STG.E.U16 desc[UR36][R14.64+0x32], R61 ;  /* 0x0000323d0e002986 */ /* 0x0005e2000c101524 */
[----:B------:R-:W-:-:S03]  /*9bc0*/  ISETP.GT.AND P2, PT, R3, 0x20, PT ;  /* 0x000000200300780c */ /* 0x000fc60003f44270 */
[----:B------:R2:W-:Y:S01]  /*9bd0*/  @P0 STG.E.U16 desc[UR36][R12.64+0x30], R62 ;  /* 0x0000303e0c000986 */ /* 0x0005e2000c101524 */
[C---:B------:R-:W-:Y:S02]  /*9be0*/  ISETP.GT.AND P0, PT, R0.reuse, RZ, P2 ;  /* 0x000000ff0000720c */ /* 0x040fe40001704270 */
[C---:B------:R-:W-:Y:S01]  /*9bf0*/  ISETP.GT.AND P4, PT, R0.reuse, 0x8, P2 ;  /* 0x000000080000780c */ /* 0x040fe20001784270 */
[----:B------:R2:W-:Y:S01]  /*9c00*/  @P1 STG.E.U16 desc[UR36][R12.64+0x32], R63 ;  /* 0x0000323f0c001986 */ /* 0x0005e2000c101524 */
[----:B------:R-:W-:-:S09]  /*9c10*/  ISETP.GT.AND P1, PT, R0, RZ, P3 ;  /* 0x000000ff0000720c */ /* 0x000fd20001f24270 */
[----:B------:R2:W-:Y:S01]  /*9c20*/  @P0 STG.E.U16 desc[UR36][R8.64+0x40], R48 ;  /* 0x0000403008000986 */ /* 0x0005e2000c101524 */
[----:B------:R-:W-:-:S03]  /*9c30*/  ISETP.GT.AND P0, PT, R3, 0x29, PT ;  /* 0x000000290300780c */ /* 0x000fc60003f04270 */
[----:B------:R2:W-:Y:S01]  /*9c40*/  @P1 STG.E.U16 desc[UR36][R8.64+0x42], R49 ;  /* 0x0000423108001986 */ /* 0x0005e2000c101524 */
[----:B------:R-:W-:-:S03]  /*9c50*/  ISETP.GT.AND P1, PT, R3, 0x28, PT ;  /* 0x000000280300780c */ /* 0x000fc60003f24270 */
[----:B------:R2:W-:Y:S01]  /*9c60*/  @P4 STG.E.U16 desc[UR36][R10.64+0x40], R50 ;  /* 0x000040320a004986 */ /* 0x0005e2000c101524 */
[----:B------:R-:W-:-:S03]  /*9c70*/  ISETP.GT.AND P4, PT, R0, RZ, P0 ;  /* 0x000000ff0000720c */ /* 0x000fc60000784270 */
[----:B------:R2:W-:Y:S01]  /*9c80*/  @P5 STG.E.U16 desc[UR36][R10.64+0x42], R51 ;  /* 0x000042330a005986 */ /* 0x0005e2000c101524 */
[----:B------:R-:W-:-:S09]  /*9c90*/  ISETP.GT.AND P5, PT, R0, RZ, P1 ;  /* 0x000000ff0000720c */ /* 0x000fd20000fa4270 */
[----:B------:R2:W-:Y:S01]  /*9ca0*/  @P4 STG.E.U16 desc[UR36][R8.64+0x52], R53 ;  /* 0x0000523508004986 */ /* 0x0005e2000c101524 */
[----:B------:R-:W-:-:S03]  /*9cb0*/  ISETP.GT.AND P4, PT, R0, 0x8, P0 ;  /* 0x000000080000780c */ /* 0x000fc60000784270 */
[----:B------:R2:W-:Y:S01]  /*9cc0*/  @P5 STG.E.U16 desc[UR36][R8.64+0x50], R52 ;  /* 0x0000503408005986 */ /* 0x0005e2000c101524 */
[----:B------:R-:W-:-:S09]  /*9cd0*/  ISETP.GT.AND P5, PT, R0, 0x8, P1 ;  /* 0x000000080000780c */ /* 0x000fd20000fa4270 */
        /* <DEDUP_REMOVED lines=33> */
[C---:B------:R-:W-:Y:S02]  /*9ef0*/  ISETP.GT.AND P4, PT, R0.reuse, 0x180, P2 ;  /* 0x000001800000780c */ /* 0x040fe40001784270 */
[C---:B------:R-:W-:Y:S01]  /*9f00*/  ISETP.GT.AND P2, PT, R0.reuse, 0x188, P2 ;  /* 0x000001880000780c */ /* 0x040fe20001744270 */
[----:B------:R2:W-:Y:S01]  /*9f10*/  @P5 STG.E.U16 desc[UR36][R64.64+0x50], R38 ;  /* 0x0000502640005986 */ /* 0x0005e2000c101524 */
[C---:B------:R-:W-:Y:S02]  /*9f20*/  ISETP.GT.AND P5, PT, R0.reuse, 0x180, P3 ;  /* 0x000001800000780c */ /* 0x040fe40001fa4270 */
[----:B------:R-:W-:-:S07]  /*9f30*/  ISETP.GT.AND P3, PT, R0, 0x188, P3 ;  /* 0x000001880000780c */ /* 0x000fce0001f64270 */
[----:B------:R2:W-:Y:S01]  /*9f40*/  @P4 STG.E.U16 desc[UR36][R14.64+0x40], R24 ;  /* 0x000040180e004986 */ /* 0x0005e2000c101524 */
[C---:B------:R-:W-:Y:S02]  /*9f50*/  ISETP.GT.AND P4, PT, R0.reuse, 0x180, P0 ;  /* 0x000001800000780c */ /* 0x040fe40000784270 */
[C---:B------:R-:W-:Y:S01]  /*9f60*/  ISETP.GT.AND P0, PT, R0.reuse, 0x188, P0 ;  /* 0x000001880000780c */ /* 0x040fe20000704270 */
[----:B------:R2:W-:Y:S01]  /*9f70*/  @P5 STG.E.U16 desc[UR36][R14.64+0x42], R25 ;  /* 0x000042190e005986 */ /* 0x0005e2000c101524 */
[C---:B------:R-:W-:Y:S02]  /*9f80*/  ISETP.GT.AND P5, PT, R0.reuse, 0x180, P1 ;  /* 0x000001800000780c */ /* 0x040fe40000fa4270 */
[----:B------:R-:W-:Y:S01]  /*9f90*/  ISETP.GT.AND P1, PT, R0, 0x188, P1 ;  /* 0x000001880000780c */ /* 0x000fe20000f24270 */
[----:B------:R2:W-:Y:S04]  /*9fa0*/  @P2 STG.E.U16 desc[UR36][R12.64+0x40], R26 ;  /* 0x0000401a0c002986 */ /* 0x0005e8000c101524 */
[----:B------:R2:W-:Y:S04]  /*9fb0*/  @P3 STG.E.U16 desc[UR36][R12.64+0x42], R27 ;  /* 0x0000421b0c003986 */ /* 0x0005e8000c101524 */
[----:B------:R2:W-:Y:S04]  /*9fc0*/  @P4 STG.E.U16 desc[UR36][R14.64+0x52], R29 ;  /* 0x0000521d0e004986 */ /* 0x0005e8000c101524 */
[----:B------:R2:W-:Y:S04]  /*9fd0*/  @P5 STG.E.U16 desc[UR36][R14.64+0x50], R28 ;  /* 0x0000501c0e005986 */ /* 0x0005e8000c101524 */
[----:B------:R2:W-:Y:S04]  /*9fe0*/  @P1 STG.E.U16 desc[UR36][R12.64+0x50], R30 ;  /* 0x0000501e0c001986 */ /* 0x0005e8000c101524 */
[----:B------:R2:W-:Y:S02]  /*9ff0*/  @P0 STG.E.U16 desc[UR36][R12.64+0x52], R31 ;  /* 0x0000521f0c000986 */ /* 0x0005e4000c101524 */
.L_x_206:
[----:B------:R-:W-:Y:S05]  /*a000*/  BSYNC B0 ;  /* 0x0000000000007941 */ /* 0x000fea0003800000 */
.L_x_28:
[----:B------:R-:W-:Y:S01]  /*a010*/  ULDC UR4, c[0x0][0xc] ;  /* 0x0000030000047ab9 */ /* 0x000fe20000000800 */
[----:B------:R-:W-:Y:S01]  /*a020*/  ULDC UR5, c[0x0][0x10] ;  /* 0x0000040000057ab9 */ /* 0x000fe20000000800 */
[----:B0-----:R-:W0:Y:S01]  /*a030*/  LDC R3, c[0x0][0x14] ;  /* 0x00000500ff037b82 */ /* 0x001e220000000800 */
[----:B------:R-:W-:Y:S01]  /*a040*/  UIMAD.WIDE.U32 UR4, UR4, UR5, URZ ;  /* 0x00000005040472a5 */ /* 0x000fe2000f8e003f */
[----:B------:R-:W-:Y:S01]  /*a050*/  PRMT R0, RZ, 0x7610, R0 ;  /* 0x00007610ff007816 */ /* 0x000fe20000000000 */
[----:B------:R-:W-:Y:S02]  /*a060*/  IMAD.MOV.U32 R123, RZ, RZ, -0x1 ;  /* 0xffffffffff7b7424 */ /* 0x000fe400078e00ff */
[----:B------:R-:W-:Y:S02]  /*a070*/  IMAD.MOV.U32 R23, RZ, RZ, -0x1 ;  /* 0xffffffffff177424 */ /* 0x000fe400078e00ff */
[----:B0-----:R-:W-:-:S04]  /*a080*/  IMAD.WIDE.U32 R16, R3, UR4, R16 ;  /* 0x0000000403107c25 */ /* 0x001fc8000f8e0010 */
[----:B------:R-:W-:Y:S01]  /*a090*/  IMAD R3, R3, UR5, RZ ;  /* 0x0000000503037c24 */ /* 0x000fe2000f8e02ff */
[----:B------:R-:W-:Y:S02]  /*a0a0*/  ULDC.64 UR4, c[0x0][0x650] ;  /* 0x0001940000047ab9 */ /* 0x000fe40000000a00 */
[----:B------:R-:W-:Y:S01]  /*a0b0*/  ISETP.GE.U32.AND P0, PT, R16, UR4, PT ;  /* 0x0000000410007c0c */ /* 0x000fe2000bf06070 */
[----:B------:R-:W-:-:S05]  /*a0c0*/  IMAD.IADD R17, R17, 0x1, R3 ;  /* 0x0000000111117824 */ /* 0x000fca00078e0203 */
[----:B------:R-:W-:-:S13]  /*a0d0*/  ISETP.GE.U32.AND.EX P0, PT, R17, UR5, PT, P0 ;  /* 0x0000000511007c0c */ /* 0x000fda000bf06100 */
[----:B------:R-:W-:Y:S05]  /*a0e0*/  @P0 BRA `(.L_x_207) ;  /* 0x0000000400640947 */ /* 0x000fea0003800000 */
[----:B--2---:R-:W0:Y:S01]  /*a0f0*/  S2R R12, SR_CTAID.X ;  /* 0x00000000000c7919 */ /* 0x004e220000002500 */
[----:B------:R-:W2:Y:S01]  /*a100*/  LDC.64 R10, c[0x0][0x628] ;  /* 0x00018a00ff0a7b82 */ /* 0x000ea20000000a00 */
[----:B------:R-:W-:Y:S01]  /*a110*/  ULDC UR4, c[0x0][0x150] ;  /* 0x0000540000047ab9 */ /* 0x000fe20000000800 */
[----:B------:R-:W-:Y:S01]  /*a120*/  IMAD.MOV.U32 R8, RZ, RZ, R16 ;  /* 0x000000ffff087224 */ /* 0x000fe200078e0010 */
[----:B------:R-:W0:Y:S01]  /*a130*/  S2R R24, SR_CTAID.Y ;  /* 0x0000000000187919 */ /* 0x000e220000002600 */
[----:B------:R-:W-:-:S04]  /*a140*/  IMAD.MOV.U32 R9, RZ, RZ, R17 ;  /* 0x000000ffff097224 */ /* 0x000fc800078e0011 */
[----:B------:R-:W1:Y:S08]  /*a150*/  LDC R21, c[0x0][0x144] ;  /* 0x00005100ff157b82 */ /* 0x000e700000000800 */
[----:B------:R-:W1:Y:S08]  /*a160*/  LDC R0, c[0x0][0x630] ;  /* 0x00018c00ff007b82 */ /* 0x000e700000000800 */
[----:B------:R-:W1:Y:S01]  /*a170*/  LDC.64 R14, c[0x0][0x620] ;  /* 0x00018800ff0e7b82 */ /* 0x000e620000000a00 */
[----:B--2---:R-:W-:-:S04]  /*a180*/  ISETP.NE.U32.AND P0, PT, R10, RZ, PT ;  /* 0x000000ff0a00720c */ /* 0x004fc80003f05070 */
[----:B------:R-:W-:Y:S02]  /*a190*/  ISETP.NE.AND.EX P0, PT, R11, RZ, PT, P0 ;  /* 0x000000ff0b00720c */ /* 0x000fe40003f05300 */
[----:B0-----:R-:W-:-:S05]  /*a1a0*/  I2FP.F32.U32 R3, R12 ;  /* 0x0000000c00037245 */ /* 0x001fca0000201000 */
[----:B------:R-:W-:-:S04]  /*a1b0*/  FMUL R3, R3, UR4 ;  /* 0x0000000403037c20 */ /* 0x000fc80008400000 */
[----:B------:R0:W2:Y:S02]  /*a1c0*/  F2I.U32.TRUNC.NTZ R20, R3 ;  /* 0x0000000300147305 */ /* 0x0000a4000020f000 */
[----:B------:R-:W-:Y:S05]  /*a1d0*/  @!P0 BRA `(.L_x_208) ;  /* 0x0000000000288947 */ /* 0x000fea0003800000 */
[----:B0-----:R-:W0:Y:S02]  /*a1e0*/  LDC R3, c[0x0][0x634] ;  /* 0x00018d00ff037b82 */ /* 0x001e240000000800 */
        /* <DEDUP_REMOVED lines=9> */
.L_x_208:
[----:B------:R-:W3:Y:S01]  /*a280*/  LDC.64 R28, c[0x0][0x640] ;  /* 0x00019000ff1c7b82 */ /* 0x000ee20000000a00 */
[-CC-:B-1----:R-:W-:Y:S01]  /*a290*/  SHF.R.U64 R23, R8, R0.reuse, R9.reuse ;  /* 0x0000000008177219 */ /* 0x182fe20000001209 */
[----:B--2---:R-:W-:Y:S01]  /*a2a0*/  IMAD.MOV R20, RZ, RZ, -R20 ;  /* 0x000000ffff147224 */ /* 0x004fe200078e0a14 */
[----:B------:R-:W-:Y:S01]  /*a2b0*/  SHF.R.U32.HI R0, RZ, R0, R9 ;  /* 0x00000000ff007219 */ /* 0x000fe20000011609 */
[----:B------:R-:W-:Y:S01]  /*a2c0*/  ULDC UR4, c[0x0][0x154] ;  /* 0x0000550000047ab9 */ /* 0x000fe20000000800 */
[----:B0-----:R-:W-:Y:S01]  /*a2d0*/  IADD3 R3, P0, RZ, -R23, RZ ;  /* 0x80000017ff037210 */ /* 0x001fe20007f1e0ff */
[----:B------:R-:W-:Y:S02]  /*a2e0*/  IMAD R21, R21, R20, R12 ;  /* 0x0000001415157224 */ /* 0x000fe400078e020c */
[----:B------:R-:W0:Y:S01]  /*a2f0*/  LDC R6, c[0x0][0x618] ;  /* 0x00018600ff067b82 */ /* 0x000e220000000800 */
[----:B------:R-:W-:Y:S02]  /*a300*/  IMAD.MOV.U32 R7, RZ, RZ, 0x1 ;  /* 0x00000001ff077424 */ /* 0x000fe400078e00ff */
[----:B------:R-:W-:-:S04]  /*a310*/  IMAD.X R5, RZ, RZ, ~R0, P0 ;  /* 0x000000ffff057224 */ /* 0x000fc800000e0e00 */
[-C--:B------:R-:W-:Y:S01]  /*a320*/  IMAD R0, R5, R14.reuse, RZ ;  /* 0x0000000e05007224 */ /* 0x080fe200078e02ff */
[----:B------:R-:W1:Y:S01]  /*a330*/  LDC R8, c[0x0][0x608] ;  /* 0x00018200ff087b82 */ /* 0x000e620000000800 */
[----:B------:R-:W-:-:S04]  /*a340*/  IMAD.WIDE.U32 R4, R3, R14, R16 ;  /* 0x0000000e03047225 */ /* 0x000fc800078e0010 */
[----:B------:R-:W-:Y:S01]  /*a350*/  IMAD R3, R3, R15, R0 ;  /* 0x0000000f03037224 */ /* 0x000fe200078e0200 */
[----:B------:R-:W-:Y:S02]  /*a360*/  I2FP.F32.U32 R0, R24 ;  /* 0x0000001800007245 */ /* 0x000fe40000201000 */
[----:B------:R-:W2:Y:S01]  /*a370*/  LDC R26, c[0x0][0x658] ;  /* 0x00019600ff1a7b82 */ /* 0x000ea20000000800 */
[----:B------:R-:W-:Y:S01]  /*a380*/  IMAD.IADD R3, R5, 0x1, R3 ;  /* 0x0000000105037824 */ /* 0x000fe200078e0203 */
[----:B---3--:R-:W-:Y:S01]  /*a390*/  ISETP.NE.U32.AND P0, PT, R28, RZ, PT ;  /* 0x000000ff1c00720c */ /* 0x008fe20003f05070 */
[----:B------:R-:W-:Y:S01]  /*a3a0*/  FMUL R0, R0, UR4 ;  /* 0x0000000400007c20 */ /* 0x000fe20008400000 */
[----:B------:R-:W-:Y:S02]  /*a3b0*/  IMAD.MOV.U32 R5, RZ, RZ, -0x1 ;  /* 0xffffffffff057424 */ /* 0x000fe400078e00ff */
[----:B------:R-:W-:Y:S01]  /*a3c0*/  ISETP.NE.AND.EX P0, PT, R29, RZ, PT, P0 ;  /* 0x000000ff1d00720c */ /* 0x000fe20003f05300 */
[----:B------:R3:W2:Y:S01]  /*a3d0*/  F2I.U32.TRUNC.NTZ R13, R0 ;  /* 0x00000000000d7305 */ /* 0x0006a2000020f000 */
[----:B------:R-:W3:Y:S01]  /*a3e0*/  LDC R15, c[0x0][0x148] ;  /* 0x00005200ff0f7b82 */ /* 0x000ee20000000800 */
[----:B0-----:R-:W-:-:S02]  /*a3f0*/  SHF.R.U64 R12, R4, R6, R3 ;  /* 0x00000006040c7219 */ /* 0x001fc40000001203 */
[----:B------:R-:W-:-:S05]  /*a400*/  SHF.R.U32.HI R3, RZ, R6, R3 ;  /* 0x00000006ff037219 */ /* 0x000fca0000011603 */
[----:B------:R-:W0:Y:S01]  /*a410*/  LDC R20, c[0x0][0x600] ;  /* 0x00018000ff147b82 */ /* 0x000e220000000800 */
[-CC-:B-1----:R-:W-:Y:S02]  /*a420*/  SHF.R.U64 R10, R12, R8.reuse, R3.reuse ;  /* 0x000000080c0a7219 */ /* 0x182fe40000001203 */
[----:B------:R-:W-:-:S05]  /*a430*/  SHF.R.U32.HI R3, RZ, R8, R3 ;  /* 0x00000008ff037219 */ /* 0x000fca0000011603 */
[----:B------:R-:W1:Y:S01]  /*a440*/  LDC R27, c[0x0][0x648] ;  /* 0x00019200ff1b7b82 */ /* 0x000e620000000800 */
[-C--:B--2---:R-:W-:Y:S02]  /*a450*/  SHF.L.U32 R4, R5, R26.reuse, RZ ;  /* 0x0000001a05047219 */ /* 0x084fe400000006ff */
[-CC-:B------:R-:W-:Y:S02]  /*a460*/  SHF.R.U64 R14, R10, R26.reuse, R3.reuse ;  /* 0x0000001a0a0e7219 */ /* 0x180fe40000001203 */
[----:B------:R-:W-:Y:S02]  /*a470*/  SHF.R.U32.HI R5, RZ, R26, R3 ;  /* 0x0000001aff057219 */ /* 0x000fe40000011603 */
[----:B------:R-:W-:Y:S01]  /*a480*/  LOP3.LUT R25, RZ, R4, RZ, 0x33, !PT ;  /* 0x00000004ff197212 */ /* 0x000fe200078e33ff */
[----:B------:R-:W2:Y:S01]  /*a490*/  LDC R30, c[0x0][0x638] ;  /* 0x00018e00ff1e7b82 */ /* 0x000ea20000000800 */
[----:B------:R-:W-:Y:S01]  /*a4a0*/  SHF.L.U32 R26, R7, R26, RZ ;  /* 0x0000001a071a7219 */ /* 0x000fe200000006ff */
[----:B------:R-:W-:-:S06]  /*a4b0*/  IMAD.MOV.U32 R4, RZ, RZ, R14 ;  /* 0x000000ffff047224 */ /* 0x000fcc00078e000e */
[----:B------:R-:W0:Y:S01]  /*a4c0*/  LDC R31, c[0x0][0x610] ;  /* 0x00018400ff1f7b82 */ /* 0x000e220000000800 */
[----:B------:R-:W-:Y:S05]  /*a4d0*/  @!P0 BRA `(.L_x_209) ;  /* 0x0000000000288947 */ /* 0x000fea0003800000 */
[----:B------:R-:W4:Y:S02]  /*a4e0*/  LDC R3, c[0x0][0x64c] ;  /* 0x00019300ff037b82 */ /* 0x000f240000000800 */
[----:B----4-:R-:W-:-:S05]  /*a4f0*/  IADD3 R3, P0, R14, R3, RZ ;  /* 0x000000030e037210 */ /* 0x010fca0007f1e0ff */
        /* <DEDUP_REMOVED lines=8> */
.L_x_209:
[----:B------:R-:W-:Y:S01]  /*a580*/  ISETP.NE.AND P0, PT, R2, 0x1, PT ;  /* 0x000000010200780c */ /* 0x000fe20003f05270 */
[----:B0-----:R-:W-:Y:S01]  /*a590*/  VIADD R7, R20, 0xffffffff ;  /* 0xffffffff14077836 */ /* 0x001fe20000000000 */
[----:B-1-3--:R-:W-:Y:S01]  /*a5a0*/  SHF.R.U64 R0, R4, R27, R5 ;  /* 0x0000001b04007219 */ /* 0x00afe20000001205 */
[----:B------:R-:W-:Y:S01]  /*a5b0*/  IMAD.MOV R13, RZ, RZ, -R13 ;  /* 0x000000ffff0d7224 */ /* 0x000fe200078e0a0d */
[----:B------:R-:W-:Y:S01]  /*a5c0*/  LOP3.LUT R5, R10, R25, RZ, 0xc0, !PT ;  /* 0x000000190a057212 */ /* 0x000fe200078ec0ff */
[----:B------:R-:W-:Y:S02]  /*a5d0*/  IMAD.MOV.U32 R4, RZ, RZ, 0x1 ;  /* 0x00000001ff047424 */ /* 0x000fe400078e00ff */
[----:B------:R-:W-:Y:S02]  /*a5e0*/  IMAD.MOV R3, RZ, RZ, -R0 ;  /* 0x000000ffff037224 */ /* 0x000fe400078e0a00 */
[----:B------:R-:W-:Y:S01]  /*a5f0*/  IMAD R6, R26, R0, R5 ;  /* 0x000000001a067224 */ /* 0x000fe200078e0205 */
[----:B------:R-:W-:Y:S01]  /*a600*/  LOP3.LUT R5, R12, R7, RZ, 0xc0, !PT ;  /* 0x000000070c057212 */ /* 0x000fe200078ec0ff */
[----:B--2---:R-:W-:-:S02]  /*a610*/  IMAD R0, R3, R30, R14 ;  /* 0x0000001e03007224 */ /* 0x004fc400078e020e */
[----:B------:R-:W-:Y:S02]  /*a620*/  @P0 IMAD R21, R15, R13, R24 ;  /* 0x0000000d0f150224 */ /* 0x000fe400078e0218 */
[----:B------:R-:W-:Y:S01]  /*a630*/  IMAD R3, R0, R20, R5 ;  /* 0x0000001400037224 */ /* 0x000fe200078e0205 */
[----:B------:R-:W-:Y:S01]  /*a640*/  PRMT R0, R4, 0x7610, R0 ;  /* 0x0000761004007816 */ /* 0x000fe20000000000 */
[----:B------:R-:W-:-:S05]  /*a650*/  IMAD R6, R6, R31, R21 ;  /* 0x0000001f06067224 */ /* 0x000fca00078e0215 */
[----:B------:R-:W-:Y:S02]  /*a660*/  SEL R123, R3, R6, !P0 ;  /* 0x00000006037b7207 */ /* 0x000fe40004000000 */
[----:B------:R-:W-:-:S07]  /*a670*/  SEL R6, R6, R3, !P0 ;  /* 0x0000000306067207 */ /* 0x000fce0004000000 */
.L_x_207:
[----:B------:R-:W-:Y:S01]  /*a680*/  LOP3.LUT P0, RZ, R0, 0xff, RZ, 0xc0, !PT ;  /* 0x000000ff00ff7812 */ /* 0x000fe2000780c0ff */
[----:B------:R-:W-:-:S12]  /*a690*/  IMAD.MOV.U32 R122, RZ, RZ, R6 ;  /* 0x000000ffff7a7224 */ /* 0x000fd800078e0006 */
[----:B------:R-:W-:Y:S05]  /*a6a0*/  @P0 BRA `(.L_x_210) ;  /* 0xffffff6800180947 */ /* 0x000fea000383ffff */
[----:B------:R-:W-:Y:S05]  /*a6b0*/  EXIT ;  /* 0x000000000000794d */ /* 0x000fea0003800000 */
.L_x_3:
[----:B0-----:R-:W-:Y:S01]  /*a6c0*/  ULDC.64 UR4, c[0x0][0x650] ;  /* 0x0001940000047ab9 */ /* 0x001fe20000000a00 */
        /* <DEDUP_REMOVED lines=25> */
.L_x_212:
[--C-:B------:R-:W-:Y:S01]  /*a860*/  SHF.R.U64 R12, R10, R14, R11.reuse ;  /* 0x0000000e0a0c7219 */ /* 0x100fe2000000120b */
[----:B------:R-:W0:Y:S01]  /*a870*/  LDC R22, c[0x0][0x618] ;  /* 0x00018600ff167b82 */ /* 0x000e220000000800 */
[----:B------:R-:W-:Y:S01]  /*a880*/  I2FP.F32.U32 R6, R4 ;  /* 0x0000000400067245 */ /* 0x000fe20000201000 */
[----:B------:R-:W-:Y:S01]  /*a890*/  ULDC UR4, c[0x0][0x150] ;  /* 0x0000540000047ab9 */ /* 0x000fe20000000800 */
[----:B------:R-:W-:Y:S02]  /*a8a0*/  SHF.R.U32.HI R5, RZ, R14, R11 ;  /* 0x0000000eff057219 */ /* 0x000fe4000001160b */
[----:B------:R-:W-:Y:S01]  /*a8b0*/  IADD3 R9, P0, RZ, -R12, RZ ;  /* 0x8000000cff097210 */ /* 0x000fe20007f1e0ff */
[----:B------:R-:W-:Y:S01]  /*a8c0*/  FMUL R11, R6, UR4 ;  /* 0x00000004060b7c20 */ /* 0x000fe20008400000 */
[----:B------:R-:W-:Y:S01]  /*a8d0*/  ULDC UR4, c[0x0][0x154] ;  /* 0x0000550000047ab9 */ /* 0x000fe20000000800 */
[----:B------:R-:W1:Y:S02]  /*a8e0*/  LDC.64 R24, c[0x0][0x640] ;  /* 0x00019000ff187b82 */ /* 0x000e640000000a00 */
[----:B------:R-:W-:-:S02]  /*a8f0*/  IMAD.X R5, RZ, RZ, ~R5, P0 ;  /* 0x000000ffff057224 */ /* 0x000fc400000e0e05 */
[----:B------:R-:W2:Y:S01]  /*a900*/  F2I.U32.TRUNC.NTZ R11, R11 ;  /* 0x0000000b000b7305 */ /* 0x000ea2000020f000 */
[----:B------:R-:W-:-:S03]  /*a910*/  IMAD.WIDE.U32 R6, R9, R20, R16 ;  /* 0x0000001409067225 */ /* 0x000fc600078e0010 */
[----:B------:R-:W3:Y:S01]  /*a920*/  LDC R13, c[0x0][0x144] ;  /* 0x00005100ff0d7b82 */ /* 0x000ee20000000800 */
[----:B------:R-:W-:-:S04]  /*a930*/  IMAD R8, R5, R20, RZ ;  /* 0x0000001405087224 */ /* 0x000fc800078e02ff */
[----:B------:R-:W-:Y:S02]  /*a940*/  IMAD R5, R9, R21, R8 ;  /* 0x0000001509057224 */ /* 0x000fe400078e0208 */
[----:B------:R-:W-:Y:S01]  /*a950*/  IMAD.MOV.U32 R8, RZ, RZ, -0x1 ;  /* 0xffffffffff087424 */ /* 0x000fe200078e00ff */
[----:B------:R-:W4:Y:S01]  /*a960*/  LDC R14, c[0x0][0x608] ;  /* 0x00018200ff0e7b82 */ /* 0x000f220000000800 */
[----:B------:R-:W-:Y:S01]  /*a970*/  IMAD.IADD R5, R7, 0x1, R5 ;  /* 0x0000000107057824 */ /* 0x000fe200078e0205 */
[----:B------:R-:W-:-:S04]  /*a980*/  I2FP.F32.U32 R7, R3 ;  /* 0x0000000300077245 */ /* 0x000fc80000201000 */
[-C--:B0-----:R-:W-:Y:S01]  /*a990*/  SHF.R.U64 R10, R6, R22.reuse, R5 ;  /* 0x00000016060a7219 */ /* 0x081fe20000001205 */
[----:B--2---:R-:W-:Y:S01]  /*a9a0*/  IMAD.MOV R6, RZ, RZ, -R11 ;  /* 0x000000ffff067224 */ /* 0x004fe200078e0a0b */
[----:B------:R-:W0:Y:S01]  /*a9b0*/  LDC R9, c[0x0][0x658] ;  /* 0x00019600ff097b82 */ /* 0x000e220000000800 */
[----:B-1----:R-:W-:Y:S01]  /*a9c0*/  ISETP.NE.U32.AND P0, PT, R24, RZ, PT ;  /* 0x000000ff1800720c */ /* 0x002fe20003f05070 */
[----:B------:R-:W-:Y:S01]  /*a9d0*/  FMUL R7, R7, UR4 ;  /* 0x0000000407077c20 */ /* 0x000fe20008400000 */
[----:B------:R-:W-:Y:S02]  /*a9e0*/  SHF.R.U32.HI R5, RZ, R22, R5 ;  /* 0x00000016ff057219 */ /* 0x000fe40000011605 */
[----:B------:R-:W-:-:S03]  /*a9f0*/  ISETP.NE.AND.EX P0, PT, R25, RZ, PT, P0 ;  /* 0x000000ff1900720c */ /* 0x000fc60003f05300 */
[----:B------:R-:W1:Y:S01]  /*aa00*/  LDC R20, c[0x0][0x148] ;  /* 0x00005200ff147b82 */ /* 0x000e620000000800 */
[----:B---3--:R-:W-:Y:S02]  /*aa10*/  IMAD R23, R13, R6, R4 ;  /* 0x000000060d177224 */ /* 0x008fe400078e0204 */
[----:B------:R-:W-:-:S05]  /*aa20*/  IMAD.MOV.U32 R6, RZ, RZ, 0x1 ;  /* 0x00000001ff067424 */ /* 0x000fca00078e00ff */
[----:B------:R-:W2:Y:S01]  /*aa30*/  LDC R21, c[0x0][0x600] ;  /* 0x00018000ff157b82 */ /* 0x000ea20000000800 */
[-CC-:B----4-:R-:W-:Y:S02]  /*aa40*/  SHF.R.U64 R13, R10, R14.reuse, R5.reuse ;  /* 0x0000000e0a0d7219 */ /* 0x190fe40000001205 */
[----:B------:R-:W-:Y:S02]  /*aa50*/  SHF.R.U32.HI R4, RZ, R14, R5 ;  /* 0x0000000eff047219 */ /* 0x000fe40000011605 */
[----:B------:R3:W4:Y:S03]  /*aa60*/  F2I.U32.TRUNC.NTZ R14, R7 ;  /* 0x00000007000e7305 */ /* 0x000726000020f000 */
[----:B------:R-:W1:Y:S01]  /*aa70*/  LDC R26, c[0x0][0x648] ;  /* 0x00019200ff1a7b82 */ /* 0x000e620000000800 */
[-C--:B0-----:R-:W-:Y:S02]  /*aa80*/  SHF.R.U64 R15, R13, R9.reuse, R4 ;  /* 0x000000090d0f7219 */ /* 0x081fe40000001204 */
[----:B------:R-:W-:-:S02]  /*aa90*/  SHF.L.U32 R8, R8, R9, RZ ;  /* 0x0000000908087219 */ /* 0x000fc400000006ff */
[-C--:B------:R-:W-:Y:S01]  /*aaa0*/  SHF.R.U32.HI R5, RZ, R9.reuse, R4 ;  /* 0x00000009ff057219 */ /* 0x080fe20000011604 */
[----:B------:R-:W-:Y:S01]  /*aab0*/  IMAD.MOV.U32 R4, RZ, RZ, R15 ;  /* 0x000000ffff047224 */ /* 0x000fe200078e000f */
[----:B------:R-:W-:Y:S01]  /*aac0*/  SHF.L.U32 R22, R6, R9, RZ ;  /* 0x0000000906167219 */ /* 0x000fe200000006ff */
[----:B------:R-:W0:Y:S01]  /*aad0*/  LDC R27, c[0x0][0x638] ;  /* 0x00018e00ff1b7b82 */ /* 0x000e220000000800 */
[----:B------:R-:W-:-:S07]  /*aae0*/  LOP3.LUT R28, RZ, R8, RZ, 0x33, !PT ;  /* 0x00000008ff1c7212 */ /* 0x000fce00078e33ff */
        /* <DEDUP_REMOVED lines=12> */
.L_x_213:
[----:B------:R-:W-:Y:S01]  /*abb0*/  ISETP.NE.AND P0, PT, R2, 0x1, PT ;  /* 0x000000010200780c */ /* 0x000fe20003f05270 */
[----:B--2---:R-:W-:Y:S01]  /*abc0*/  VIADD R7, R21, 0xffffffff ;  /* 0xffffffff15077836 */ /* 0x004fe20000000000 */
[----:B-1----:R-:W-:Y:S01]  /*abd0*/  SHF.R.U64 R5, R4, R26, R5 ;  /* 0x0000001a04057219 */ /* 0x002fe20000001205 */
[----:B------:R-:W-:Y:S01]  /*abe0*/  IMAD.MOV R14, RZ, RZ, -R14 ;  /* 0x000000ffff0e7224 */ /* 0x000fe200078e0a0e */
[----:B------:R-:W-:Y:S01]  /*abf0*/  LOP3.LUT R4, R13, R28, RZ, 0xc0, !PT ;  /* 0x0000001c0d047212 */ /* 0x000fe200078ec0ff */
[----:B------:R-:W-:Y:S01]  /*ac00*/  IMAD.MOV.U32 R8, RZ, RZ, R12 ;  /* 0x000000ffff087224 */ /* 0x000fe200078e000c */
[----:B------:R-:W-:Y:S01]  /*ac10*/  LOP3.LUT R10, R10, R7, RZ, 0xc0, !PT ;  /* 0x000000070a0a7212 */ /* 0x000fe200078ec0ff */
[----:B------:R-:W-:Y:S02]  /*ac20*/  IMAD.MOV R6, RZ, RZ, -R5 ;  /* 0x000000ffff067224 */ /* 0x000fe400078e0a05 */
[----:B------:R-:W-:-:S04]  /*ac30*/  IMAD R4, R22, R5, R4 ;  /* 0x0000000516047224 */ /* 0x000fc800078e0204 */
[----:B------:R-:W-:Y:S02]  /*ac40*/  @P0 IMAD R23, R20, R14, R3 ;  /* 0x0000000e14170224 */ /* 0x000fe400078e0203 */
[----:B0-----:R-:W-:Y:S02]  /*ac50*/  IMAD R3, R6, R27, R15 ;  /* 0x0000001b06037224 */ /* 0x001fe400078e020f */
[----:B------:R-:W-:Y:S02]  /*ac60*/  IMAD R7, R4, R29, R23 ;  /* 0x0000001d04077224 */ /* 0x000fe400078e0217 */
[----:B------:R-:W-:Y:S02]  /*ac70*/  IMAD R4, R3, R21, R10 ;  /* 0x0000001503047224 */ /* 0x000fe400078e020a */
[----:B------:R-:W-:-:S03]  /*ac80*/  IMAD.MOV.U32 R6, RZ, RZ, 0x1 ;  /* 0x00000001ff067424 */ /* 0x000fc600078e00ff */
[----:B------:R-:W-:Y:S02]  /*ac90*/  SEL R9, R4, R7, !P0 ;  /* 0x0000000704097207 */ /* 0x000fe40004000000 */
[----:B------:R-:W-:-:S07]  /*aca0*/  SEL R7, R7, R4, !P0 ;  /* 0x0000000407077207 */ /* 0x000fce0004000000 */
.L_x_211:
[----:B------:R-:W-:-:S08]  /*acb0*/  NOP ;  /* 0x0000000000007918 */ /* 0x000fd00000000000 */
[----:B------:R-:W0:-:S00]  /*acc0*/  USETMAXREG.DEALLOC.CTAPOOL 0x28 ;  /* 0x00000028000079c8 */ /* 0x000e0000080e0500 */
[----:B0-----:R-:W-:-:S13]  /*acd0*/  ISETP.NE.AND P0, PT, R0, RZ, PT ;  /* 0x000000ff0000720c */ /* 0x001fda0003f05270 */
[----:B------:R-:W-:Y:S05]  /*ace0*/  @P0 EXIT ;  /* 0x000000000000094d */ /* 0x000fea0003800000 */
[----:B------:R-:W-:Y:S01]  /*acf0*/  LOP3.LUT P0, RZ, R6, 0xff, RZ, 0xc0, !PT ;  /* 0x000000ff06ff7812 */ /* 0x000fe2000780c0ff */
[----:B------:R-:W-:Y:S02]  /*ad00*/  IMAD.MOV.U32 R0, RZ, RZ, 0x1 ;  /* 0x00000001ff007424 */ /* 0x000fe400078e00ff */
[----:B------:R-:W-:-:S10]  /*ad10*/  IMAD.MOV.U32 R12, RZ, RZ, RZ ;  /* 0x000000ffff0c7224 */ /* 0x000fd400078e00ff */
[----:B------:R-:W-:Y:S05]  /*ad20*/  @!P0 BRA `(.L_x_214) ;  /* 0x0000000c00308947 */ /* 0x000fea0003800000 */
[----:B------:R-:W0:Y:S01]  /*ad30*/  LDC R0, c[0x0][0x28c] ;  /* 0x0000a300ff007b82 */ /* 0x000e220000000800 */
[----:B------:R-:W-:Y:S01]  /*ad40*/  ULDC UR5, c[0x0][0x600] ;  /* 0x0001800000057ab9 */ /* 0x000fe20000000800 */
[----:B------:R-:W-:Y:S01]  /*ad50*/  ULDC UR4, c[0x0][0xc] ;  /* 0x0000030000047ab9 */ /* 0x000fe20000000800 */
[----:B------:R-:W-:Y:S01]  /*ad60*/  UIADD3 UR16, UR5, -0x1, URZ ;  /* 0xffffffff05107890 */ /* 0x000fe2000fffe03f */
[C---:B------:R-:W-:Y:S01]  /*ad70*/  LOP3.LUT P2, RZ, R18.reuse, 0x7f, RZ, 0xc0, !PT ;  /* 0x0000007f12ff7812 */ /* 0x040fe2000784c0ff */
[----:B------:R-:W-:Y:S01]  /*ad80*/  ULDC UR6, c[0x0][0x658] ;  /* 0x0001960000067ab9 */ /* 0x000fe20000000800 */
[----:B------:R-:W-:Y:S01]  /*ad90*/  ULDC UR5, c[0x0][0x10] ;  /* 0x0000040000057ab9 */ /* 0x000fe20000000800 */
[----:B------:R-:W-:Y:S01]  /*ada0*/  UMOV UR7, 0xffffffff ;  /* 0xffffffff00077882 */ /* 0x000fe20000000000 */
[----:B------:R-:W-:Y:S01]  /*adb0*/  UMOV UR8, 0x1 ;  /* 0x0000000100087882 */ /* 0x000fe20000000000 */
[----:B------:R-:W-:Y:S01]  /*adc0*/  UIMAD.WIDE.U32 UR4, UR4, UR5, URZ ;  /* 0x00000005040472a5 */ /* 0x000fe2000f8e003f */
[----:B------:R-:W-:Y:S01]  /*add0*/  LOP3.LUT P0, RZ, R18, 0x1f, RZ, 0xc0, !PT ;  /* 0x0000001f12ff7812 */ /* 0x000fe2000780c0ff */
[----:B------:R-:W-:Y:S01]  /*ade0*/  USHF.L.U32 UR7, UR7, UR6, URZ ;  /* 0x0000000607077299 */ /* 0x000fe2000800063f */
[----:B------:R-:W-:Y:S01]  /*adf0*/  BSSY B0, `(.L_x_214) ;  /* 0x00000bf000007945 */ /* 0x000fe20003800000 */
[----:B------:R-:W-:Y:S01]  /*ae00*/  USHF.L.U32 UR18, UR8, UR6, URZ ;  /* 0x0000000608127299 */ /* 0x000fe2000800063f */
[----:B------:R-:W-:Y:S01]  /*ae10*/  IMAD.MOV.U32 R13, RZ, RZ, 0x1 ;  /* 0x00000001ff0d7424 */ /* 0x000fe200078e00ff */
[----:B------:R-:W-:Y:S01]  /*ae20*/  LOP3.LUT R11, R19, 0x2, RZ, 0xfc, !PT ;  /* 0x00000002130b7812 */ /* 0x000fe200078efcff */
[----:B------:R-:W-:Y:S01]  /*ae30*/  ULDC UR6, c[0x0][0x14] ;  /* 0x0000050000067ab9 */ /* 0x000fe20000000800 */
[----:B------:R-:W-:Y:S01]  /*ae40*/  PLOP3.LUT P0, PT, P0, P2, PT, 0x8a, 0x0 ;  /* 0x000000000000781c */ /* 0x000fe20000705172 */
[----:B------:R-:W-:Y:S01]  /*ae50*/  UIMAD.WIDE.U32 UR20, UR4, UR6, URZ ;  /* 0x00000006041472a5 */ /* 0x000fe2000f8e003f */
[----:B------:R-:W-:Y:S01]  /*ae60*/  IMAD.MOV.U32 R12, RZ, RZ, RZ ;  /* 0x000000ffff0c7224 */ /* 0x000fe200078e00ff */
[----:B------:R-:W-:-:S02]  /*ae70*/  UIMAD UR13, UR5, UR6, URZ ;  /* 0x00000006050d72a4 */ /* 0x000fc4000f8e023f */
[----:B------:R-:W-:Y:S01]  /*ae80*/  ULOP3.LUT UR17, URZ, UR7, URZ, 0x33, !UPT ;  /* 0x000000073f117292 */ /* 0x000fe2000f8e333f */
[----:B0-----:R-:W-:Y:S01]  /*ae90*/  VIADD R0, R0, 0x3f ;  /* 0x0000003f00007836 */ /* 0x001fe20000000000 */
[----:B------:R-:W-:Y:S01]  /*aea0*/  UIADD3 UR13, UR21, UR13, URZ ;  /* 0x0000000d150d7290 */ /* 0x000fe2000fffe03f */
[----:B------:R-:W-:-:S03]  /*aeb0*/  ULDC.64 UR22, c[0x0][0x198] ;  /* 0x0000660000167ab9 */ /* 0x000fc60000000a00 */
[----:B------:R-:W-:-:S04]  /*aec0*/  SHF.R.S32.HI R3, RZ, 0x1f, R0 ;  /* 0x0000001fff037819 */ /* 0x000fc80000011400 */
[----:B------:R-:W-:Y:S01]  /*aed0*/  LEA.HI R3, R3, R0, RZ, 0x6 ;  /* 0x0000000003037211 */ /* 0x000fe200078f30ff */
[----:B------:R-:W-:-:S03]  /*aee0*/  IMAD.MOV.U32 R0, RZ, RZ, 0x1 ;  /* 0x00000001ff007424 */ /* 0x000fc600078e00ff */
[----:B------:R-:W-:-:S05]  /*aef0*/  SHF.R.S32.HI R3, RZ, 0x6, R3 ;  /* 0x00000006ff037819 */ /* 0x000fca0000011403 */
[----:B------:R-:W-:-:S07]  /*af00*/  VIADD R10, R3, 0x1 ;  /* 0x00000001030a7836 */ /* 0x000fce0000000000 */
.L_x_226:
[----:B------:R-:W-:-:S03]  /*af10*/  UMOV UR4, 0xffffffff ;  /* 0xffffffff00047882 */ /* 0x000fc60000000000 */
[----:B------:R-:W-:Y:S05]  /*af20*/  BRA.DIV UR4, `(.L_x_215) ;  /* 0x0000000e04787947 */ /* 0x000fea000b800000 */
[----:B------:R-:W-:-:S13]  /*af30*/  ELECT P6, URZ, PT ;  /* 0x00000000003f782f */ /* 0x000fda00038c0000 */
.L_x_236:
[----:B------:R-:W0:Y:S01]  /*af40*/  LDC R4, c[0x0][0x28c] ;  /* 0x0000a300ff047b82 */ /* 0x000e220000000800 */
[----:B------:R-:W-:Y:S01]  /*af50*/  BSSY B1, `(.L_x_216) ;  /* 0x0000037000017945 */ /* 0x000fe20003800000 */
[----:B0-----:R-:W-:-:S13]  /*af60*/  ISETP.LT.OR P6, PT, R4, 0x1, !P6 ;  /* 0x000000010400780c */ /* 0x001fda00077c1670 */
[----:B------:R-:W-:Y:S05]  /*af70*/  @P6 BRA `(.L_x_217) ;  /* 0x0000000000d06947 */ /* 0x000fea0003800000 */
[----:B------:R-:W-:Y:S02]  /*af80*/  IMAD R15, R9, 0x30, RZ ;  /* 0x00000030090f7824 */ /* 0x000fe400078e02ff */
[----:B------:R-:W-:Y:S02]  /*af90*/  IMAD.SHL.U32 R18, R7, 0x200, RZ ;  /* 0x0000020007127824 */ /* 0x000fe400078e00ff */
[----:B------:R-:W-:Y:S02]  /*afa0*/  IMAD.MOV.U32 R20, RZ, RZ, RZ ;  /* 0x000000ffff147224 */ /* 0x000fe400078e00ff */
[----:B------:R-:W-:Y:S02]  /*afb0*/  IMAD.MOV.U32 R4, RZ, RZ, R10 ;  /* 0x000000ffff047224 */ /* 0x000fe400078e000a */
[----:B------:R-:W-:Y:S02]  /*afc0*/  IMAD.MOV.U32 R5, RZ, RZ, R0 ;  /* 0x000000ffff057224 */ /* 0x000fe400078e0000 */
[----:B------:R-:W-:-:S07]  /*afd0*/  IMAD.MOV.U32 R6, RZ, RZ, R12 ;  /* 0x000000ffff067224 */ /* 0x000fce00078e000c */
.L_x_221:
[----:B------:R-:W0:Y:S01]  /*afe0*/  S2R R14, SR_CgaCtaId ;  /* 0x00000000000e7919 */ /* 0x000e220000008800 */
[----:B------:R-:W-:Y:S01]  /*aff0*/  MOV R7, 0x400 ;  /* 0x0000040000077802 */ /* 0x000fe20000000f00 */
[----:B------:R-:W1:Y:S03]  /*b000*/  @!P2 LDC R9, c[0x0][0x500] ;  /* 0x00014000ff09ab82 */ /* 0x000e660000000800 */
[----:B0-----:R-:W-:Y:S02]  /*b010*/  LEA R21, R14, R7, 0x18 ;  /* 0x000000070e157211 */ /* 0x001fe400078ec0ff */
[----:B------:R-:W-:-:S03]  /*b020*/  SHF.L.U32 R7, R5, 0x1f, RZ ;  /* 0x0000001f05077819 */ /* 0x000fc600000006ff */
[----:B------:R-:W-:-:S04]  /*b030*/  IMAD R14, R6, 0x8, R21 ;  /* 0x00000008060e7824 */ /* 0x000fc800078e0215 */
[----:B------:R-:W0:Y:S02]  /*b040*/  SYNCS.PHASECHK.TRANS64.TRYWAIT P1, [R14+URZ+0x18], R7 ;  /* 0x000018070e0075a7 */ /* 0x000e24000802017f */
[----:B01----:R-:W-:Y:S05]  /*b050*/  @!P1 BRA `(.L_x_218) ;  /* 0x0000000c004c9947 */ /* 0x003fea0003800000 */
.L_x_237:
[----:B0-----:R-:W-:Y:S01]  /*b060*/  PRMT R7, R11, 0x9910, RZ ;  /* 0x000099100b077816 */ /* 0x001fe200000000ff */
[----:B------:R0:W-:Y:S03]  /*b070*/  @!P2 SYNCS.ARRIVE.TRANS64 RZ, [R14+URZ], R9 ;  /* 0x000000090effa9a7 */ /* 0x0001e6000800003f */
[----:B------:R-:W-:-:S13]  /*b080*/  ISETP.NE.AND P1, PT, R7, 0x2, PT ;  /* 0x000000020700780c */ /* 0x000fda0003f25270 */
[----:B0-----:R-:W-:Y:S05]  /*b090*/  @P1 BRA `(.L_x_219) ;  /* 0x0000000000041947 */ /* 0x001fea0003800000 */
[----:B------:R-:W-:Y:S01]  /*b0a0*/  BPT.TRAP 0x1 ;  /* 0x000000040000795c */ /* 0x000fe20000300000 */
.L_x_219:
[----:B------:R-:W-:Y:S05]  /*b0b0*/  @P0 BRA `(.L_x_220) ;  /* 0x0000000000040947 */ /* 0x000fea0003800000 */
[----:B------:R-:W-:Y:S01]  /*b0c0*/  BPT.TRAP 0x1 ;  /* 0x000000040000795c */ /* 0x000fe20000300000 */
.L_x_220:
[--C-:B------:R-:W-:Y:S01]  /*b0d0*/  IMAD R7, R6, 0x10000, R21.reuse ;  /* 0x0001000006077824 */ /* 0x100fe200078e0215 */
[----:B------:R-:W-:Y:S01]  /*b0e0*/  R2UR UR9, R14 ;  /* 0x000000000e0972ca */ /* 0x000fe200000e0000 */
[----:B------:R-:W-:Y:S01]  /*b0f0*/  IMAD R21, R6, 0x1800, R21 ;  /* 0x0000180006157824 */ /* 0x000fe200078e0215 */
[----:B------:R-:W-:Y:S01]  /*b100*/  UIADD3 UR4, UP0, UR22, 0xf0, URZ ;  /* 0x000000f016047890 */ /* 0x000fe2000ff1e03f */
[----:B------:R-:W-:Y:S01]  /*b110*/  VIADD R4, R4, 0xffffffff ;  /* 0xffffffff04047836 */ /* 0x000fe20000000000 */
[----:B------:R-:W-:Y:S01]  /*b120*/  R2UR UR5, R7 ;  /* 0x00000000070572ca */ /* 0x000fe200000e0000 */
[----:B------:R-:W-:Y:S01]  /*b130*/  UIADD3 UR24, UP1, UR22, 0x1f0, URZ ;  /* 0x000001f016187890 */ /* 0x000fe2000ff3e03f */
[----:B------:R-:W-:Y:S01]  /*b140*/  R2UR UR8, R21 ;  /* 0x00000000150872ca */ /* 0x000fe200000e0000 */
[----:B------:R-:W-:Y:S01]  /*b150*/  VIADD R6, R6, 0x1 ;  /* 0x0000000106067836 */ /* 0x000fe20000000000 */
[----:B------:R-:W-:Y:S01]  /*b160*/  R2UR UR11, R18 ;  /* 0x00000000120b72ca */ /* 0x000fe200000e0000 */
[----:B------:R-:W-:Y:S01]  /*b170*/  UIADD3.X UR25, URZ, UR23, URZ, UP1, !UPT ;  /* 0x000000173f197290 */ /* 0x000fe20008ffe43f */
[----:B------:R-:W-:Y:S01]  /*b180*/  R2UR UR10, R20 ;  /* 0x00000000140a72ca */ /* 0x000fe200000e0000 */
[----:B------:R-:W-:Y:S01]  /*b190*/  UMOV UR6, 0x0 ;  /* 0x0000000000067882 */ /* 0x000fe20000000000 */
[----:B------:R-:W-:Y:S01]  /*b1a0*/  R2UR UR12, R8 ;  /* 0x00000000080c72ca */ /* 0x000fe200000e0000 */
[----:B------:R-:W-:Y:S01]  /*b1b0*/  UMOV UR7, 0x10000000 ;  /* 0x1000000000077882 */ /* 0x000fe20000000000 */
[----:B------:R-:W-:Y:S01]  /*b1c0*/  R2UR UR19, R15 ;  /* 0x000000000f1372ca */ /* 0x000fe200000e0000 */
[----:B------:R-:W-:Y:S01]  /*b1d0*/  VIADD R20, R20, 0x40 ;  /* 0x0000004014147836 */ /* 0x000fe20000000000 */
[----:B------:R-:W-:Y:S01]  /*b1e0*/  ISETP.GT.AND P3, PT, R4, 0x1, PT ;  /* 0x000000010400780c */ /* 0x000fe20003f64270 */
[----:B------:R-:W-:Y:S01]  /*b1f0*/  UIADD3 UR14, UR5, 0x100, URZ ;  /* 0x00000100050e7890 */ /* 0x000fe2000fffe03f */
[----:B------:R-:W-:Y:S01]  /*b200*/  ISETP.NE.AND P1, PT, R6, 0x3, PT ;  /* 0x000000030600780c */ /* 0x000fe20003f25270 */
[----:B------:R-:W-:-:S02]  /*b210*/  UIADD3.X UR5, URZ, UR23, URZ, UP0, !UPT ;  /* 0x000000173f057290 */ /* 0x000fc400087fe43f */
[----:B------:R-:W-:Y:S01]  /*b220*/  UIADD3 UR15, UR8, 0x30100, URZ ;  /* 0x00030100080f7890 */ /* 0x000fe2000fffe03f */
[----:B------:R-:W-:Y:S02]  /*b230*/  SEL R14, RZ, 0x1, P1 ;  /* 0x00000001ff0e7807 */ /* 0x000fe40000800000 */
[----:B------:R-:W-:Y:S01]  /*b240*/  UMOV UR8, UR14 ;  /* 0x0000000e00087c82 */ /* 0x000fe20008000000 */
[----:B------:R-:W-:Y:S02]  /*b250*/  SEL R6, R6, RZ, P1 ;  /* 0x000000ff06067207 */ /* 0x000fe40000800000 */
[----:B------:R-:W-:Y:S01]  /*b260*/  LOP3.LUT R5, R5, R14, RZ, 0x3c, !PT ;  /* 0x0000000e05057212 */ /* 0x000fe200078e3cff */
[----:B------:R0:W-:Y:S02]  /*b270*/  UTMALDG.3D [UR8], [UR4], desc[UR6] ;  /* 0x00000608040075b4 */ /* 0x0001e40008011000 */
[----:B0-----:R-:W-:Y:S01]  /*b280*/  UMOV UR8, UR15 ;  /* 0x0000000f00087c82 */ /* 0x001fe20008000000 */
[----:B------:R-:W-:-:S02]  /*b290*/  UMOV UR11, UR19 ;  /* 0x00000013000b7c82 */ /* 0x000fc40008000000 */
[----:B------:R0:W-:Y:S02]  /*b2a0*/  UTMALDG.3D [UR8], [UR24], desc[UR6] ;  /* 0x00000608180075b4 */ /* 0x0001e40008011000 */
[----:B0-----:R-:W-:Y:S05]  /*b2b0*/  @P3 BRA `(.L_x_221) ;  /* 0xfffffffc00483947 */ /* 0x001fea000383ffff */
.L_x_217:
[----:B------:R-:W-:Y:S05]  /*b2c0*/  BSYNC B1 ;  /* 0x0000000000017941 */ /* 0x000fea0003800000 */
.L_x_216:
[----:B------:R-:W-:Y:S01]  /*b2d0*/  LOP3.LUT P3, RZ, R13, 0xff, RZ, 0xc0, !PT ;  /* 0x000000ff0dff7812 */ /* 0x000fe2000786c0ff */
[----:B------:R-:W-:Y:S01]  /*b2e0*/  IMAD.IADD R12, R3, 0x1, R12 ;  /* 0x00000001030c7824 */ /* 0x000fe200078e020c */
[----:B------:R-:W-:Y:S01]  /*b2f0*/  IADD3 R16, P4, R16, UR20, RZ ;  /* 0x0000001410107c10 */ /* 0x000fe2000ff9e0ff */
[----:B------:R-:W-:Y:S01]  /*b300*/  ULDC.64 UR4, c[0x0][0x650] ;  /* 0x0001940000047ab9 */ /* 0x000fe20000000a00 */
[----:B------:R-:W-:Y:S01]  /*b310*/  BSSY B1, `(.L_x_222) ;  /* 0x000006a000017945 */ /* 0x000fe20003800000 */
[----:B------:R-:W-:Y:S01]  /*b320*/  IMAD.MOV.U32 R9, RZ, RZ, -0x1 ;  /* 0xffffffffff097424 */ /* 0x000fe200078e00ff */
[----:B------:R-:W-:Y:S01]  /*b330*/  ISETP.GT.U32.AND P1, PT, R12, 0x2, PT ;  /* 0x000000020c00780c */ /* 0x000fe20003f24070 */
[----:B------:R-:W-:Y:S01]  /*b340*/  IMAD.MOV.U32 R8, RZ, RZ, -0x1 ;  /* 0xffffffffff087424 */ /* 0x000fe200078e00ff */
[----:B------:R-:W-:Y:S02]  /*b350*/  IADD3.X R17, R17, UR13, RZ, P4, !PT ;  /* 0x0000000d11117c10 */ /* 0x000fe4000a7fe4ff */
[----:B------:R-:W-:-:S02]  /*b360*/  ISETP.LT.U32.AND P1, PT, R3, 0x3, P1 ;  /* 0x000000030300780c */ /* 0x000fc40000f21070 */
[----:B------:R-:W-:Y:S01]  /*b370*/  PRMT R13, RZ, 0x7610, R13 ;  /* 0x00007610ff0d7816 */ /* 0x000fe2000000000d */
[----:B------:R-:W0:Y:S01]  /*b380*/  @P3 S2R R5, SR_CgaCtaId ;  /* 0x0000000000053919 */ /* 0x000e220000008800 */
[----:B------:R-:W-:-:S04]  /*b390*/  @P3 MOV R4, 0x400 ;  /* 0x0000040000043802 */ /* 0x000fc80000000f00 */
[----:B0-----:R-:W-:Y:S01]  /*b3a0*/  @P3 LEA R6, R5, R4, 0x18 ;  /* 0x0000000405063211 */ /* 0x001fe200078ec0ff */
[----:B------:R-:W-:-:S03]  /*b3b0*/  IMAD.WIDE.U32 R4, R12, -0x55555555, RZ ;  /* 0xaaaaaaab0c047825 */ /* 0x000fc600078e00ff */
[----:B------:R0:W-:Y:S01]  /*b3c0*/  @P3 SYNCS.ARRIVE.TRANS64.A1T0 RZ, [R6+URZ+0x48], RZ ;  /* 0x000048ff06ff39a7 */ /* 0x0001e2000810003f */
[----:B------:R-:W-:Y:S02]  /*b3d0*/  ISETP.GE.U32.AND P3, PT, R3, 0x3, PT ;  /* 0x000000030300780c */ /* 0x000fe40003f66070 */
[----:B------:R-:W-:Y:S02]  /*b3e0*/  SHF.R.U32.HI R7, RZ, 0x1, R5 ;  /* 0x00000001ff077819 */ /* 0x000fe40000011605 */
[----:B------:R-:W-:Y:S02]  /*b3f0*/  SEL R5, RZ, 0x1, !P1 ;  /* 0x00000001ff057807 */ /* 0x000fe40004800000 */
[----:B------:R-:W-:Y:S01]  /*b400*/  ISETP.GE.U32.AND P1, PT, R16, UR4, PT ;  /* 0x0000000410007c0c */ /* 0x000fe2000bf26070 */
[----:B------:R-:W-:Y:S01]  /*b410*/  IMAD R12, R7, -0x3, R12 ;  /* 0xfffffffd070c7824 */ /* 0x000fe200078e020c */
[----:B------:R-:W-:Y:S02]  /*b420*/  LOP3.LUT R0, R0, R5, RZ, 0x3c, !PT ;  /* 0x0000000500007212 */ /* 0x000fe400078e3cff */
[----:B------:R-:W-:-:S02]  /*b430*/  ISETP.GE.U32.AND.EX P1, PT, R17, UR5, PT, P1 ;  /* 0x0000000511007c0c */ /* 0x000fc4000bf26110 */
[----:B------:R-:W-:Y:S02]  /*b440*/  PRMT R4, RZ, 0x7610, R4 ;  /* 0x00007610ff047816 */ /* 0x000fe40000000004 */
[----:B------:R-:W-:Y:S01]  /*b450*/  @P3 LOP3.LUT R0, R0, 0x1, R7, 0x78, !PT ;  /* 0x0000000100003812 */ /* 0x000fe200078e7807 */
[----:B------:R-:W-:-:S08]  /*b460*/  IMAD.MOV.U32 R7, RZ, RZ, -0x1 ;  /* 0xffffffffff077424 */ /* 0x000fd000078e00ff */
[----:B0-----:R-:W-:Y:S05]  /*b470*/  @P1 BRA `(.L_x_223) ;  /* 0x00000004004c1947 */ /* 0x001fea0003800000 */
[----:B------:R-:W-:Y:S01]  /*b480*/  ULDC.64 UR4, c[0x0][0x628] ;  /* 0x00018a0000047ab9 */ /* 0x000fe20000000a00 */
[----:B------:R-:W0:Y:S01]  /*b490*/  S2R R15, SR_CTAID.X ;  /* 0x00000000000f7919 */ /* 0x000e220000002500 */
[----:B------:R-:W-:Y:S01]  /*b4a0*/  ISETP.NE.U32.AND P1, PT, RZ, UR4, PT ;  /* 0x00000004ff007c0c */ /* 0x000fe2000bf25070 */
[----:B------:R-:W-:Y:S01]  /*b4b0*/  ULDC UR7, c[0x0][0x630] ;  /* 0x00018c0000077ab9 */ /* 0x000fe20000000800 */
[----:B------:R-:W-:Y:S01]  /*b4c0*/  IMAD.MOV.U32 R4, RZ, RZ, R16 ;  /* 0x000000ffff047224 */ /* 0x000fe200078e0010 */
[----:B------:R-:W1:Y:S01]  /*b4d0*/  S2R R14, SR_CTAID.Y ;  /* 0x00000000000e7919 */ /* 0x000e620000002600 */
[----:B------:R-:W-:Y:S01]  /*b4e0*/  ISETP.NE.AND.EX P1, PT, RZ, UR5, PT, P1 ;  /* 0x00000005ff007c0c */ /* 0x000fe2000bf25310 */
[----:B------:R-:W-:-:S12]  /*b4f0*/  IMAD.MOV.U32 R5, RZ, RZ, R17 ;  /* 0x000000ffff057224 */ /* 0x000fd800078e0011 */
[----:B------:R-:W-:Y:S05]  /*b500*/  @!P1 BRA `(.L_x_224) ;  /* 0x0000000000289947 */ /* 0x000fea0003800000 */
[----:B------:R-:W-:Y:S02]  /*b510*/  ULDC UR6, c[0x0][0x634] ;  /* 0x00018d0000067ab9 */ /* 0x000fe40000000800 */
[----:B------:R-:W-:-:S05]  /*b520*/  IADD3 R9, P1, R16, UR6, RZ ;  /* 0x0000000610097c10 */ /* 0x000fca000ff3e0ff */
[----:B------:R-:W-:-:S04]  /*b530*/  IMAD.X R21, RZ, RZ, R17, P1 ;  /* 0x000000ffff157224 */ /* 0x000fc800008e0611 */
[----:B------:R-:W-:-:S04]  /*b540*/  IMAD.WIDE.U32 R6, R21, UR4, RZ ;  /* 0x0000000415067c25 */ /* 0x000fc8000f8e00ff */
[----:B------:R-:W-:-:S04]  /*b550*/  IMAD.WIDE.U32 R6, P1, R9, UR5, R6 ;  /* 0x0000000509067c25 */ /* 0x000fc8000f820006 */
[----:B------:R-:W-:-:S04]  /*b560*/  IMAD.WIDE.U32 R8, R9, UR4, RZ ;  /* 0x0000000409087c25 */ /* 0x000fc8000f8e00ff */
[----:B------:R-:W-:Y:S01]  /*b570*/  IMAD.X R5, RZ, RZ, RZ, P1 ;  /* 0x000000ffff057224 */ /* 0x000fe200008e06ff */
[----:B------:R-:W-:Y:S01]  /*b580*/  IADD3 RZ, P1, R9, R6, RZ ;  /* 0x0000000609ff7210 */ /* 0x000fe20007f3e0ff */
[----:B------:R-:W-:-:S04]  /*b590*/  IMAD.MOV.U32 R4, RZ, RZ, R7 ;  /* 0x000000ffff047224 */ /* 0x000fc800078e0007 */
[----:B------:R-:W-:-:S08]  /*b5a0*/  IMAD.WIDE.U32.X R4, R21, UR5, R4, P1 ;  /* 0x0000000515047c25 */ /* 0x000fd000088e0404 */
.L_x_224:
[--C-:B------:R-:W-:Y:S01]  /*b5b0*/  SHF.R.U64 R8, R4, UR7, R5.reuse ;  /* 0x0000000704087c19 */ /* 0x100fe20008001205 */
[----:B------:R-:W-:Y:S01]  /*b5c0*/  ULDC.64 UR4, c[0x0][0x620] ;  /* 0x0001880000047ab9 */ /* 0x000fe20000000a00 */
[----:B------:R-:W-:Y:S01]  /*b5d0*/  SHF.R.U32.HI R4, RZ, UR7, R5 ;  /* 0x00000007ff047c19 */ /* 0x000fe20008011605 */
[----:B------:R-:W2:Y:S01]  /*b5e0*/  LDC R24, c[0x0][0x144] ;  /* 0x00005100ff187b82 */ /* 0x000ea20000000800 */
[----:B------:R-:W-:Y:S01]  /*b5f0*/  IADD3 R7, P1, RZ, -R8, RZ ;  /* 0x80000008ff077210 */ /* 0x000fe20007f3e0ff */
[----:B------:R-:W-:Y:S01]  /*b600*/  ULDC.64 UR8, c[0x0][0x640] ;  /* 0x0001900000087ab9 */ /* 0x000fe20000000a00 */
[----:B0-----:R-:W-:Y:S01]  /*b610*/  I2FP.F32.U32 R9, R15 ;  /* 0x0000000f00097245 */ /* 0x001fe20000201000 */
[----:B------:R-:W-:Y:S02]  /*b620*/  ULDC UR6, c[0x0][0x608] ;  /* 0x0001820000067ab9 */ /* 0x000fe40000000800 */
[----:B------:R-:W-:Y:S01]  /*b630*/  IMAD.X R4, RZ, RZ, ~R4, P1 ;  /* 0x000000ffff047224 */ /* 0x000fe200008e0e04 */
[----:B------:R-:W-:Y:S01]  /*b640*/  ISETP.NE.U32.AND P1, PT, RZ, UR8, PT ;  /* 0x00000008ff007c0c */ /* 0x000fe2000bf25070 */
[----:B------:R-:W0:Y:S02]  /*b650*/  LDC R21, c[0x0][0x148] ;  /* 0x00005200ff157b82 */ /* 0x000e240000000800 */
[----:B------:R-:W-:Y:S01]  /*b660*/  IMAD R6, R4, UR4, RZ ;  /* 0x0000000404067c24 */ /* 0x000fe2000f8e02ff */
[----:B------:R-:W-:Y:S01]  /*b670*/  ISETP.NE.AND.EX P1, PT, RZ, UR9, PT, P1 ;  /* 0x00000009ff007c0c */ /* 0x000fe2000bf25310 */
[----:B------:R-:W-:Y:S01]  /*b680*/  IMAD.WIDE.U32 R4, R7, UR4, R16 ;  /* 0x0000000407047c25 */ /* 0x000fe2000f8e0010 */
[----:B------:R-:W-:-:S03]  /*b690*/  ULDC UR4, c[0x0][0x150] ;  /* 0x0000540000047ab9 */ /* 0x000fc60000000800 */
[----:B------:R-:W-:Y:S02]  /*b6a0*/  IMAD R7, R7, UR5, R6 ;  /* 0x0000000507077c24 */ /* 0x000fe4000f8e0206 */
[----:B------:R-:W-:Y:S01]  /*b6b0*/  FMUL R6, R9, UR4 ;  /* 0x0000000409067c20 */ /* 0x000fe20008400000 */
[----:B------:R-:W-:Y:S01]  /*b6c0*/  ULDC UR4, c[0x0][0x618] ;  /* 0x0001860000047ab9 */ /* 0x000fe20000000800 */
[----:B------:R-:W-:Y:S01]  /*b6d0*/  ULDC UR5, c[0x0][0x154] ;  /* 0x0000550000057ab9 */ /* 0x000fe20000000800 */
[----:B------:R-:W-:-:S03]  /*b6e0*/  IMAD.IADD R5, R5, 0x1, R7 ;  /* 0x0000000105057824 */ /* 0x000fc600078e0207 */
[----:B------:R-:W3:Y:S02]  /*b6f0*/  F2I.U32.TRUNC.NTZ R6, R6 ;  /* 0x0000000600067305 */ /* 0x000ee4000020f000 */
[----:B------:R-:W-:Y:S02]  /*b700*/  SHF.R.U64 R9, R4, UR4, R5 ;  /* 0x0000000404097c19 */ /* 0x000fe40008001205 */
[----:B-1----:R-:W-:-:S05]  /*b710*/  I2FP.F32.U32 R4, R14 ;  /* 0x0000000e00047245 */ /* 0x002fca0000201000 */
[----:B------:R-:W-:Y:S01]  /*b720*/  FMUL R22, R4, UR5 ;  /* 0x0000000504167c20 */ /* 0x000fe20008400000 */
[----:B------:R-:W-:Y:S01]  /*b730*/  SHF.R.U32.HI R4, RZ, UR4, R5 ;  /* 0x00000004ff047c19 */ /* 0x000fe20008011605 */
[----:B------:R-:W-:-:S03]  /*b740*/  ULDC UR4, c[0x0][0x658] ;  /* 0x0001960000047ab9 */ /* 0x000fc60000000800 */
[--C-:B------:R-:W-:Y:S01]  /*b750*/  SHF.R.U64 R20, R9, UR6, R4.reuse ;  /* 0x0000000609147c19 */ /* 0x100fe20008001204 */
[----:B------:R-:W1:Y:S01]  /*b760*/  F2I.U32.TRUNC.NTZ R22, R22 ;  /* 0x0000001600167305 */ /* 0x000e62000020f000 */
[----:B------:R-:W-:Y:S01]  /*b770*/  SHF.R.U32.HI R5, RZ, UR6, R4 ;  /* 0x00000006ff057c19 */ /* 0x000fe20008011604 */
[----:B---3--:R-:W-:-:S03]  /*b780*/  IMAD.MOV R6, RZ, RZ, -R6 ;  /* 0x000000ffff067224 */ /* 0x008fc600078e0a06 */
[----:B------:R-:W-:Y:S01]  /*b790*/  SHF.R.U64 R18, R20, UR4, R5 ;  /* 0x0000000414127c19 */ /* 0x000fe20008001205 */
[----:B--2---:R-:W-:Y:S01]  /*b7a0*/  IMAD R15, R24, R6, R15 ;  /* 0x00000006180f7224 */ /* 0x004fe200078e020f */
[----:B------:R-:W-:-:S03]  /*b7b0*/  SHF.R.U32.HI R23, RZ, UR4, R5 ;  /* 0x00000004ff177c19 */ /* 0x000fc60008011605 */
[----:B------:R-:W-:Y:S02]  /*b7c0*/  IMAD.MOV.U32 R4, RZ, RZ, R18 ;  /* 0x000000ffff047224 */ /* 0x000fe400078e0012 */
[----:B------:R-:W-:Y:S01]  /*b7d0*/  IMAD.MOV.U32 R5, RZ, RZ, R23 ;  /* 0x000000ffff057224 */ /* 0x000fe200078e0017 */
[----:B-1----:R-:W-:Y:S06]  /*b7e0*/  @!P1 BRA `(.L_x_225) ;  /* 0x0000000000289947 */ /* 0x002fec0003800000 */
[----:B------:R-:W-:Y:S02]  /*b7f0*/  ULDC UR4, c[0x0][0x64c] ;  /* 0x0001930000047ab9 */ /* 0x000fe40000000800 */
[----:B------:R-:W-:-:S05]  /*b800*/  IADD3 R5, P1, R18, UR4, RZ ;  /* 0x0000000412057c10 */ /* 0x000fca000ff3e0ff */
[----:B------:R-:W-:-:S04]  /*b810*/  IMAD.X R23, RZ, RZ, R23, P1 ;  /* 0x000000ffff177224 */ /* 0x000fc800008e0617 */
[----:B------:R-:W-:-:S04]  /*b820*/  IMAD.WIDE.U32 R6, R23, UR8, RZ ;  /* 0x0000000817067c25 */ /* 0x000fc8000f8e00ff */
[----:B------:R-:W-:-:S04]  /*b830*/  IMAD.WIDE.U32 R6, P1, R5, UR9, R6 ;  /* 0x0000000905067c25 */ /* 0x000fc8000f820006 */
[----:B------:R-:W-:-:S04]  /*b840*/  IMAD.WIDE.U32 R4, R5, UR8, RZ ;  /* 0x0000000805047c25 */ /* 0x000fc8000f8e00ff */
[----:B------:R-:W-:Y:S01]  /*b850*/  IMAD.MOV.U32 R4, RZ, RZ, R7 ;  /* 0x000000ffff047224 */ /* 0x000fe200078e0007 */
[----:B------:R-:W-:Y:S01]  /*b860*/  IADD3 RZ, P3, R5, R6, RZ ;  /* 0x0000000605ff7210 */ /* 0x000fe20007f7e0ff */
[----:B------:R-:W-:-:S04]  /*b870*/  IMAD.X R5, RZ, RZ, RZ, P1 ;  /* 0x000000ffff057224 */ /* 0x000fc800008e06ff */
[----:B------:R-:W-:-:S08]  /*b880*/  IMAD.WIDE.U32.X R4, R23, UR9, R4, P3 ;  /* 0x0000000917047c25 */ /* 0x000fd000098e0404 */
.L_x_225:
[----:B------:R-:W-:Y:S01]  /*b890*/  ISETP.NE.AND P1, PT, R2, 0x1, PT ;  /* 0x000000010200780c */ /* 0x000fe20003f25270 */
[----:B------:R-:W-:Y:S01]  /*b8a0*/  ULDC UR4, c[0x0][0x648] ;  /* 0x0001920000047ab9 */ /* 0x000fe20000000800 */
[----:B------:R-:W-:Y:S01]  /*b8b0*/  LOP3.LUT R20, R20, UR17, RZ, 0xc0, !PT ;  /* 0x0000001114147c12 */ /* 0x000fe2000f8ec0ff */
[----:B------:R-:W-:Y:S01]  /*b8c0*/  IMAD.MOV R22, RZ, RZ, -R22 ;  /* 0x000000ffff167224 */ /* 0x000fe200078e0a16 */
[----:B------:R-:W-:Y:S01]  /*b8d0*/  SHF.R.U64 R5, R4, UR4, R5 ;  /* 0x0000000404057c19 */ /* 0x000fe20008001205 */
[----:B------:R-:W-:Y:S01]  /*b8e0*/  ULDC UR4, c[0x0][0x638] ;  /* 0x00018e0000047ab9 */ /* 0x000fe20000000800 */
[----:B------:R-:W-:Y:S01]  /*b8f0*/  LOP3.LUT R9, R9, UR16, RZ, 0xc0, !PT ;  /* 0x0000001009097c12 */ /* 0x000fe2000f8ec0ff */
[----:B------:R-:W-:Y:S01]  /*b900*/  ULDC UR5, c[0x0][0x610] ;  /* 0x0001840000057ab9 */ /* 0x000fe20000000800 */
[----:B------:R-:W-:Y:S02]  /*b910*/  IMAD.MOV.U32 R4, RZ, RZ, 0x1 ;  /* 0x00000001ff047424 */ /* 0x000fe400078e00ff */
[----:B------:R-:W-:-:S02]  /*b920*/  IMAD.MOV R7, RZ, RZ, -R5 ;  /* 0x000000ffff077224 */ /* 0x000fc400078e0a05 */
[----:B------:R-:W-:Y:S02]  /*b930*/  IMAD R20, R5, UR18, R20 ;  /* 0x0000001205147c24 */ /* 0x000fe4000f8e0214 */
[----:B0-----:R-:W-:Y:S02]  /*b940*/  @P1 IMAD R15, R21, R22, R14 ;  /* 0x00000016150f1224 */ /* 0x001fe400078e020e */
[----:B------:R-:W-:Y:S01]  /*b950*/  IMAD R18, R7, UR4, R18 ;  /* 0x0000000407127c24 */ /* 0x000fe2000f8e0212 */
[----:B------:R-:W-:Y:S01]  /*b960*/  ULDC UR4, c[0x0][0x600] ;  /* 0x0001800000047ab9 */ /* 0x000fe20000000800 */
[----:B------:R-:W-:Y:S02]  /*b970*/  IMAD R15, R20, UR5, R15 ;  /* 0x00000005140f7c24 */ /* 0x000fe4000f8e020f */
[----:B------:R-:W-:-:S05]  /*b980*/  IMAD R18, R18, UR4, R9 ;  /* 0x0000000412127c24 */ /* 0x000fca000f8e0209 */
[----:B------:R-:W-:Y:S02]  /*b990*/  SEL R9, R18, R15, !P1 ;  /* 0x0000000f12097207 */ /* 0x000fe40004800000 */
[----:B------:R-:W-:-:S07]  /*b9a0*/  SEL R7, R15, R18, !P1 ;  /* 0x000000120f077207 */ /* 0x000fce0004800000 */
.L_x_223:
[----:B------:R-:W-:Y:S05]  /*b9b0*/  BSYNC B1 ;  /* 0x0000000000017941 */ /* 0x000fea0003800000 */
.L_x_222:
[----:B------:R-:W-:-:S13]  /*b9c0*/  LOP3.LUT P1, RZ, R4, 0xff, RZ, 0xc0, !PT ;  /* 0x000000ff04ff7812 */ /* 0x000fda000782c0ff */
[----:B------:R-:W-:Y:S05]  /*b9d0*/  @P1 BRA `(.L_x_226) ;  /* 0xfffffff4004c1947 */ /* 0x000fea000383ffff */
[----:B------:R-:W-:Y:S05]  /*b9e0*/  BSYNC B0 ;  /* 0x0000000000007941 */ /* 0x000fea0003800000 */
.L_x_214:
[----:B------:R-:W-:-:S03]  /*b9f0*/  UMOV UR4, 0xffffffff ;  /* 0xffffffff00047882 */ /* 0x000fc60000000000 */
[----:B------:R-:W-:Y:S05]  /*ba00*/  BRA.DIV UR4, `(.L_x_227) ;  /* 0x0000000204f47947 */ /* 0x000fea000b800000 */
[----:B------:R-:W-:-:S13]  /*ba10*/  ELECT P6, URZ, PT ;  /* 0x00000000003f782f */ /* 0x000fda00038c0000 */
.L_x_240:
[----:B------:R-:W-:Y:S04]  /*ba20*/  BSSY B0, `(.L_x_228) ;  /* 0x0000022000007945 */ /* 0x000fe80003800000 */
[----:B------:R-:W-:Y:S05]  /*ba30*/  @!P6 BRA `(.L_x_229) ;  /* 0x000000000080e947 */ /* 0x000fea0003800000 */
[----:B------:R-:W-:-:S04]  /*ba40*/  LOP3.LUT R19, R19, 0x2, RZ, 0xfc, !PT ;  /* 0x0000000213137812 */ /* 0x000fc800078efcff */
[----:B------:R-:W-:-:S13]  /*ba50*/  ISETP.NE.AND P0, PT, R19, 0x3, PT ;  /* 0x000000031300780c */ /* 0x000fda0003f05270 */
[----:B------:R-:W-:Y:S05]  /*ba60*/  @!P0 BRA `(.L_x_230) ;  /* 0x0000000000048947 */ /* 0x000fea0003800000 */
[----:B------:R-:W-:Y:S01]  /*ba70*/  BPT.TRAP 0x1 ;  /* 0x000000040000795c */ /* 0x000fe20000300000 */
.L_x_230:
[----:B------:R-:W0:Y:S01]  /*ba80*/  S2R R3, SR_CgaCtaId ;  /* 0x0000000000037919 */ /* 0x000e220000008800 */
[----:B------:R-:W-:-:S04]  /*ba90*/  MOV R2, 0x400 ;  /* 0x0000040000027802 */ /* 0x000fc80000000f00 */
[----:B0-----:R-:W-:Y:S02]  /*baa0*/  LEA R3, R3, R2, 0x18 ;  /* 0x0000000203037211 */ /* 0x001fe400078ec0ff */
[----:B------:R-:W-:-:S03]  /*bab0*/  SHF.L.U32 R2, R0, 0x1f, RZ ;  /* 0x0000001f00027819 */ /* 0x000fc600000006ff */
[----:B------:R-:W-:-:S04]  /*bac0*/  VIADD R3, R3, 0x18 ;  /* 0x0000001803037836 */ /* 0x000fc80000000000 */
[C---:B------:R-:W-:Y:S02]  /*bad0*/  IMAD R7, R12.reuse, 0x8, R3 ;  /* 0x000000080c077824 */ /* 0x040fe400078e0203 */
[----:B------:R-:W-:Y:S02]  /*bae0*/  VIADD R12, R12, 0x1 ;  /* 0x000000010c0c7836 */ /* 0x000fe40000000000 */
[----:B------:R-:W0:Y:S03]  /*baf0*/  SYNCS.PHASECHK.TRANS64.TRYWAIT P0, [R7+URZ], R2 ;  /* 0x00000002070075a7 */ /* 0x000e26000800017f */
[----:B------:R-:W-:-:S04]  /*bb00*/  ISETP.NE.AND P1, PT, R12, 0x3, PT ;  /* 0x000000030c00780c */ /* 0x000fc80003f25270 */
[----:B------:R-:W-:Y:S02]  /*bb10*/  SEL R5, RZ, 0x1, P1 ;  /* 0x00000001ff057807 */ /* 0x000fe40000800000 */
[----:B------:R-:W-:Y:S02]  /*bb20*/  SEL R12, R12, RZ, P1 ;  /* 0x000000ff0c0c7207 */ /* 0x000fe40000800000 */
[----:B------:R-:W-:-:S03]  /*bb30*/  LOP3.LUT R5, R0, R5, RZ, 0x3c, !PT ;  /* 0x0000000500057212 */ /* 0x000fc600078e3cff */
[----:B------:R-:W-:Y:S01]  /*bb40*/  IMAD R9, R12, 0x8, R3 ;  /* 0x000000080c097824 */ /* 0x000fe200078e0203 */
[----:B------:R-:W-:Y:S01]  /*bb50*/  SHF.L.U32 R4, R5, 0x1f, RZ ;  /* 0x0000001f05047819 */ /* 0x000fe200000006ff */
[----:B0-----:R-:W-:Y:S06]  /*bb60*/  @!P0 BRA `(.L_x_231) ;  /* 0x0000000000bc8947 */ /* 0x001fec0003800000 */
.L_x_241:
[----:B------:R-:W1:Y:S01]  /*bb70*/  SYNCS.PHASECHK.TRANS64.TRYWAIT P0, [R9+URZ], R4 ;  /* 0x00000004090075a7 */ /* 0x000e62000800017f */
[----:B------:R-:W-:-:S05]  /*bb80*/  VIADD R0, R12, 0x1 ;  /* 0x000000010c007836 */ /* 0x000fca0000000000 */
[----:B------:R-:W-:-:S04]  /*bb90*/  ISETP.NE.AND P1, PT, R0, 0x3, PT ;  /* 0x000000030000780c */ /* 0x000fc80003f25270 */
[----:B0-----:R-:W-:Y:S02]  /*bba0*/  SEL R2, RZ, 0x1, P1 ;  /* 0x00000001ff027807 */ /* 0x001fe40000800000 */
[----:B------:R-:W-:Y:S02]  /*bbb0*/  SEL R0, R0, RZ, P1 ;  /* 0x000000ff00007207 */ /* 0x000fe40000800000 */
[----:B------:R-:W-:Y:S01]  /*bbc0*/  LOP3.LUT R2, R5, R2, RZ, 0x3c, !PT ;  /* 0x0000000205027212 */ /* 0x000fe200078e3cff */
[----:B-1----:R-:W-:Y:S06]  /*bbd0*/  @!P0 BRA `(.L_x_232) ;  /* 0x0000000000b48947 */ /* 0x002fec0003800000 */
.L_x_242:
[----:B------:R-:W-:Y:S01]  /*bbe0*/  IMAD R3, R0, 0x8, R3 ;  /* 0x0000000800037824 */ /* 0x000fe200078e0203 */
[----:B------:R-:W-:-:S07]  /*bbf0*/  SHF.L.U32 R0, R2, 0x1f, RZ ;  /* 0x0000001f02007819 */ /* 0x000fce00000006ff */
.L_x_233:
[----:B-1----:R1:W2:Y:S02]  /*bc00*/  SYNCS.PHASECHK.TRANS64.TRYWAIT P0, [R3+URZ], R0 ;  /* 0x00000000030075a7 */ /* 0x0022a4000800017f */
[----:B--2---:R-:W-:Y:S05]  /*bc10*/  @!P0 NANOSLEEP.SYNCS 0x989680 ;  /* 0x009896800000895d */ /* 0x004fea0003900000 */
[----:B------:R-:W2:Y:S02]  /*bc20*/  @!P0 SYNCS.PHASECHK.TRANS64 P0, [R3+URZ], R0 ;  /* 0x00000000030085a7 */ /* 0x000ea4000800007f */
[----:B--2---:R-:W-:Y:S05]  /*bc30*/  @!P0 BRA `(.L_x_233) ;  /* 0xfffffffc00f08947 */ /* 0x004fea000383ffff */
.L_x_229:
[----:B------:R-:W-:Y:S05]  /*bc40*/  BSYNC B0 ;  /* 0x0000000000007941 */ /* 0x000fea0003800000 */
.L_x_228:
[----:B------:R-:W-:Y:S05]  /*bc50*/  EXIT ;  /* 0x000000000000794d */ /* 0x000fea0003800000 */
.L_x_17:
[----:B---3--:R3:W4:Y:S02]  /*bc60*/  SYNCS.PHASECHK.TRANS64.TRYWAIT P1, [R3+URZ], R0 ;  /* 0x00000000030075a7 */ /* 0x008724000802017f */
[----:B----4-:R-:W-:Y:S05]  /*bc70*/  @!P1 NANOSLEEP.SYNCS 0x989680 ;  /* 0x009896800000995d */ /* 0x010fea0003900000 */
[----:B------:R-:W4:Y:S02]  /*bc80*/  @!P1 SYNCS.PHASECHK.TRANS64 P1, [R3+URZ], R0 ;  /* 0x00000000030095a7 */ /* 0x000f24000802007f */
[----:B----4-:R-:W-:Y:S05]  /*bc90*/  @!P1 BRA `(.L_x_17) ;  /* 0xfffffffc00f09947 */ /* 0x010fea000383ffff */
[----:B------:R-:W-:Y:S05]  /*bca0*/  BRA `(.L_x_16) ;  /* 0xffffff5400507947 */ /* 0x000fea000383ffff */
.L_x_22:
[----:B-1----:R-:W-:-:S04]  /*bcb0*/  IMAD.U32 R5, RZ, RZ, UR8 ;  /* 0x00000008ff057e24 */ /* 0x002fc8000f8e00ff */
[----:B------:R1:W2:Y:S03]  /*bcc0*/  SYNCS.PHASECHK.TRANS64.TRYWAIT P1, [R5+URZ], R4 ;  /* 0x00000004050075a7 */ /* 0x0002a6000802017f */
[----:B--2---:R-:W-:Y:S05]  /*bcd0*/  @!P1 NANOSLEEP.SYNCS 0x989680 ;  /* 0x009896800000995d */ /* 0x004fea0003900000 */
[----:B------:R-:W2:Y:S02]  /*bce0*/  @!P1 SYNCS.PHASECHK.TRANS64 P1, [R5+URZ], R4 ;  /* 0x00000004050095a7 */ /* 0x000ea4000802007f */
[----:B--2---:R-:W-:Y:S05]  /*bcf0*/  @!P1 BRA `(.L_x_22) ;  /* 0xfffffffc00ec9947 */ /* 0x004fea000383ffff */
[----:B------:R-:W-:Y:S05]  /*bd00*/  BRA `(.L_x_21) ;  /* 0xffffff6800087947 */ /* 0x000fea000383ffff */
.L_x_215:
[----:B------:R-:W-:Y:S01]  /*bd10*/  BSSY B1, `(.L_x_234) ;  /* 0x0000006000017945 */ /* 0x000fe20003800000 */
[----:B------:R-:W-:-:S07]  /*bd20*/  IMAD.MOV.U32 R15, RZ, RZ, -0x1 ;  /* 0xffffffffff0f7424 */ /* 0x000fce00078e00ff */
[----:B------:R-:W-:Y:S05]  /*bd30*/  WARPSYNC.COLLECTIVE R15, `(.L_x_235) ;  /* 0x000000000f0c7348 */ /* 0x000fea0003c00000 */
[----:B------:R-:W-:Y:S02]  /*bd40*/  ELECT P6, UR62, PT ;  /* 0x00000000003e782f */ /* 0x000fe400038c0000 */
[----:B------:R-:W-:Y:S01]  /*bd50*/  MOV R14, UR62 ;  /* 0x0000003e000e7c02 */ /* 0x000fe20008000f00 */
[----:B------:R-:W-:Y:S10]  /*bd60*/  ENDCOLLECTIVE ;  /* 0x000000000000791b */ /* 0x000ff40003800000 */
.L_x_235:
[----:B------:R-:W-:Y:S05]  /*bd70*/  BSYNC B1 ;  /* 0x0000000000017941 */ /* 0x000fea0003800000 */
.L_x_234:
[----:B------:R-:W-:Y:S05]  /*bd80*/  BRA `(.L_x_236) ;  /* 0xfffffff0006c7947 */ /* 0x000fea000383ffff */
.L_x_218:
[----:B0-----:R0:W1:Y:S02]  /*bd90*/  SYNCS.PHASECHK.TRANS64.TRYWAIT P1, [R14+URZ+0x18], R7 ;  /* 0x000018070e0075a7 */ /* 0x001064000802017f */
[----:B-1----:R-:W-:Y:S05]  /*bda0*/  @!P1 NANOSLEEP.SYNCS 0x989680 ;  /* 0x009896800000995d */ /* 0x002fea0003900000 */
[----:B------:R-:W1:Y:S02]  /*bdb0*/  @!P1 SYNCS.PHASECHK.TRANS64 P1, [R14+URZ+0x18], R7 ;  /* 0x000018070e0095a7 */ /* 0x000e64000802007f */
[----:B-1----:R-:W-:Y:S05]  /*bdc0*/  @!P1 BRA `(.L_x_218) ;  /* 0xfffffffc00f09947 */ /* 0x002fea000383ffff */
[----:B------:R-:W-:Y:S05]  /*bdd0*/  BRA `(.L_x_237) ;  /* 0xfffffff000a07947 */ /* 0x000fea000383ffff */
.L_x_227:
[----:B------:R-:W-:Y:S01]  /*bde0*/  BSSY B0, `(.L_x_238) ;  /* 0x0000006000007945 */ /* 0x000fe20003800000 */
[----:B------:R-:W-:-:S07]  /*bdf0*/  IMAD.MOV.U32 R15, RZ, RZ, -0x1 ;  /* 0xffffffffff0f7424 */ /* 0x000fce00078e00ff */
[----:B------:R-:W-:Y:S05]  /*be00*/  WARPSYNC.COLLECTIVE R15, `(.L_x_239) ;  /* 0x000000000f0c7348 */ /* 0x000fea0003c00000 */
[----:B------:R-:W-:Y:S02]  /*be10*/  ELECT P6, UR62, PT ;  /* 0x00000000003e782f */ /* 0x000fe400038c0000 */
[----:B------:R-:W-:Y:S01]  /*be20*/  MOV R14, UR62 ;  /* 0x0000003e000e7c02 */ /* 0x000fe20008000f00 */
[----:B------:R-:W-:Y:S10]  /*be30*/  ENDCOLLECTIVE ;  /* 0x000000000000791b */ /* 0x000ff40003800000 */
.L_x_239:
[----:B------:R-:W-:Y:S05]  /*be40*/  BSYNC B0 ;  /* 0x0000000000007941 */ /* 0x000fea0003800000 */
.L_x_238:
[----:B------:R-:W-:Y:S05]  /*be50*/  BRA `(.L_x_240) ;  /* 0xfffffff800f07947 */ /* 0x000fea000383ffff */
.L_x_231:
[----:B0-----:R0:W1:Y:S02]  /*be60*/  SYNCS.PHASECHK.TRANS64.TRYWAIT P0, [R7+URZ], R2 ;  /* 0x00000002070075a7 */ /* 0x001064000800017f */
[----:B-1----:R-:W-:Y:S05]  /*be70*/  @!P0 NANOSLEEP.SYNCS 0x989680 ;  /* 0x009896800000895d */ /* 0x002fea0003900000 */
[----:B------:R-:W1:Y:S02]  /*be80*/  @!P0 SYNCS.PHASECHK.TRANS64 P0, [R7+URZ], R2 ;  /* 0x00000002070085a7 */ /* 0x000e64000800007f */
[----:B-1----:R-:W-:Y:S05]  /*be90*/  @!P0 BRA `(.L_x_231) ;  /* 0xfffffffc00f08947 */ /* 0x002fea000383ffff */
[----:B------:R-:W-:Y:S05]  /*bea0*/  BRA `(.L_x_241) ;  /* 0xfffffffc00307947 */ /* 0x000fea000383ffff */
.L_x_232:
[----:B0-----:R0:W1:Y:S02]  /*beb0*/  SYNCS.PHASECHK.TRANS64.TRYWAIT P0, [R9+URZ], R4 ;  /* 0x00000004090075a7 */ /* 0x001064000800017f */
[----:B-1----:R-:W-:Y:S05]  /*bec0*/  @!P0 NANOSLEEP.SYNCS 0x989680 ;  /* 0x009896800000895d */ /* 0x002fea0003900000 */
[----:B------:R-:W1:Y:S02]  /*bed0*/  @!P0 SYNCS.PHASECHK.TRANS64 P0, [R9+URZ], R4 ;  /* 0x00000004090085a7 */ /* 0x000e64000800007f */
[----:B-1----:R-:W-:Y:S05]  /*bee0*/  @!P0 BRA `(.L_x_232) ;  /* 0xfffffffc00f08947 */ /* 0x002fea000383ffff */
[----:B------:R-:W-:Y:S05]  /*bef0*/  BRA `(.L_x_242) ;  /* 0xfffffffc00387947 */ /* 0x000fea000383ffff */
.L_x_243:
[----:B------:R-:W-:-:S00]  /*bf00*/  BRA `(.L_x_243) ;  /* 0xfffffffc00fc7947 */ /* 0x000fc0000383ffff */
[----:B------:R-:W-:-:S00]  /*bf10*/  NOP ;  /* 0x0000000000007918 */ /* 0x000fc00000000000 */
        /* <DEDUP_REMOVED lines=14> */
.L_x_244:


//--------------------- .nv.global.init           --------------------------
	.section	.nv.global.init,"aw",@progbits
.nv.global.init:
	.type		$str$22,@object
	.size		$str$22,($str$23 - $str$22)
$str$22:
        /*0000*/ 	.byte	0x6b, 0x5f, 0x74, 0x69, 0x6c, 0x65, 0x5f, 0x63, 0x6f, 0x75, 0x6e, 0x74, 0x20, 0x3e, 0x3d, 0x20
        /*0010*/ 	.byte	0x31, 0x00
	.type		$str$23,@object
	.size		$str$23,(__unnamed_1 - $str$23)
$str$23:
        /*0012*/ 	.byte	0x2f, 0x74, 0x6d, 0x70, 0x2f, 0x63, 0x75, 0x74, 0x6c, 0x61, 0x73, 0x73, 0x5f, 0x73, 0x77, 0x65
        /*0022*/ 	.byte	0x65, 0x70, 0x5f, 0x73, 0x72, 0x63, 0x2f, 0x69, 0x6e, 0x63, 0x6c, 0x75, 0x64, 0x65, 0x2f, 0x63
        /*0032*/ 	.byte	0x75, 0x74, 0x6c, 0x61, 0x73, 0x73, 0x2f, 0x67, 0x65, 0x6d, 0x6d, 0x2f, 0x63, 0x6f, 0x6c, 0x6c
        /*0042*/ 	.byte	0x65, 0x63, 0x74, 0x69, 0x76, 0x65, 0x2f, 0x73, 0x6d, 0x39, 0x30, 0x5f, 0x6d, 0x6d, 0x61, 0x5f
        /*0052*/ 	.byte	0x74, 0x6d, 0x61, 0x5f, 0x67, 0x6d, 0x6d, 0x61, 0x5f, 0x73, 0x73, 0x5f, 0x77, 0x61, 0x72, 0x70
        /*0062*/ 	.byte	0x73, 0x70, 0x65, 0x63, 0x69, 0x61, 0x6c, 0x69, 0x7a, 0x65, 0x64, 0x2e, 0x68, 0x70, 0x70, 0x00
	.type		__unnamed_1,@object
	.size		__unnamed_1,(.L_0 - __unnamed_1)
__unnamed_1:
        /*0072*/ 	.byte	0x76, 0x6f, 0x69, 0x64, 0x20, 0x63, 0x75, 0x74, 0x6c, 0x61, 0x73, 0x73, 0x3a, 0x3a, 0x67, 0x65
        /* <DEDUP_REMOVED lines=180> */
        /*0bc2*/ 	.byte	0x79, 0x5d, 0x00
.L_0:


//--------------------- .nv.shared._ZN7cutlass13device_kernelINS_4gemm6kernel13GemmUniversalIN4cute5tupleIJiiiiEEENS1_10collective13CollectiveMmaINS1_34MainloopSm90TmaGmmaWarpSpecializedILi3ENS5_IJNS4_1CILi1EEESB_SB_EEENS1_35KernelTmaWarpSpecializedCooperativeEEENS5_IJNSA_ILi512EEENSA_ILi48EEENSA_ILi64EEEEEENS_10bfloat16_tENS5_IJlSB_lEEESJ_SK_NS4_8TiledMMAINS4_8MMA_AtomIJNS4_4SM904GMMA27MMA_64x16x16_F32BF16BF16_SSILNSO_5MajorE0ELSQ_0ELNSO_7ScaleInE1ELSR_1EEEEEENS4_6LayoutINS5_IJNSA_ILi2EEESB_SB_EEENS5_IJSB_NSA_ILi0EEESX_EEEEENS5_IJNS4_10UnderscoreES10_S10_EEEEENS4_13SM90_TMA_LOADENS4_14ComposedLayoutINS4_7SwizzleILi3ELi4ELi3EEENS4_18smem_ptr_flag_bitsILi16EEENSU_INS5_IJNSA_ILi8EEESH_EEENS5_IJSH_SB_EEEEEEEvNS4_8identityES13_S1D_vS1E_EENS_8epilogue10collective6detail29Sm90TmaWarpSpecializedAdapterINS1H_15DefaultEpilogueISJ_SK_SK_NS1G_6thread17LinearCombinationISJ_Li1EffLNS1L_9ScaleType4KindE0ELNS_15FloatRoundStyleE2ESJ_EENS1_15EpilogueDefaultEEEEEvvEEEEvNT_6ParamsE --------------------------
	.section	.nv.shared._ZN7cutlass13device_kernelINS_4gemm6kernel13GemmUniversalIN4cute5tupleIJiiiiEEENS1_10collective13CollectiveMmaINS1_34MainloopSm90TmaGmmaWarpSpecializedILi3ENS5_IJNS4_1CILi1EEESB_SB_EEENS1_35KernelTmaWarpSpecializedCooperativeEEENS5_IJNSA_ILi512EEENSA_ILi48EEENSA_ILi64EEEEEENS_10bfloat16_tENS5_IJlSB_lEEESJ_SK_NS4_8TiledMMAINS4_8MMA_AtomIJNS4_4SM904GMMA27MMA_64x16x16_F32BF16BF16_SSILNSO_5MajorE0ELSQ_0ELNSO_7ScaleInE1ELSR_1EEEEEENS4_6LayoutINS5_IJNSA_ILi2EEESB_SB_EEENS5_IJSB_NSA_ILi0EEESX_EEEEENS5_IJNS4_10UnderscoreES10_S10_EEEEENS4_13SM90_TMA_LOADENS4_14ComposedLayoutINS4_7SwizzleILi3ELi4ELi3EEENS4_18smem_ptr_flag_bitsILi16EEENSU_INS5_IJNSA_ILi8EEESH_EEENS5_IJSH_SB_EEEEEEEvNS4_8identityES13_S1D_vS1E_EENS_8epilogue10collective6detail29Sm90TmaWarpSpecializedAdapterINS1H_15DefaultEpilogueISJ_SK_SK_NS1G_6thread17LinearCombinationISJ_Li1EffLNS1L_9ScaleType4KindE0ELNS_15FloatRoundStyleE2ESJ_EENS1_15EpilogueDefaultEEEEEvvEEEEvNT_6ParamsE,"aw",@nobits
	.sectionflags	@""
	.align	16
	.zero		1024


//--------------------- .nv.shared.reserved.0     --------------------------
	.section	.nv.shared.reserved.0,"aw",@nobits
	.weak		__nv_reservedSMEM_offset_0_alias
	.size		__nv_reservedSMEM_offset_0_alias, 0, 0
	.other		__nv_reservedSMEM_offset_0_alias,@"STO_CUDA_RESERVED_SHARED STV_DEFAULT"
__nv_reservedSMEM_offset_0_alias:
	.zero		0


//--------------------- .nv.global                --------------------------
	.section	.nv.global,"aw",@nobits
.nv.global:
	.type		_ZN39_INTERNAL_94ed9a0f_4_k_cu_4543da6a_90084cute1_E,@object
	.size		_ZN39_INTERNAL_94ed9a0f_4_k_cu_4543da6a_90084cute1_E,(_ZN39_INTERNAL_94ed9a0f_4_k_cu_4543da6a_90084cuda3std3__45__cpo6cbeginE - _ZN39_INTERNAL_94ed9a0f_4_k_cu_4543da6a_90084cute1_E)
_ZN39_INTERNAL_94ed9a0f_4_k_cu_4543da6a_90084cute1_E:
	.zero		1
	.type		_ZN39_INTERNAL_94ed9a0f_4_k_cu_4543da6a_90084cuda3std3__45__cpo6cbeginE,@object
	.size		_ZN39_INTERNAL_94ed9a0f_4_k_cu_4543da6a_90084cuda3std3__45__cpo6cbeginE,(_ZN39_INTERNAL_94ed9a0f_4_k_cu_4543da6a_90084cuda3std3__48in_placeE - _ZN39_INTERNAL_94ed9a0f_4_k_cu_4543da6a_90084cuda3std3__45__cpo6cbeginE)
_ZN39_INTERNAL_94ed9a0f_4_k_cu_4543da6a_90084cuda3std3__45__cpo6cbeginE:
	.zero		1
	.type		_ZN39_INTERNAL_94ed9a0f_4_k_cu_4543da6a_90084cuda3std3__48in_placeE,@object
	.size		_ZN39_INTERNAL_94ed9a0f_4_k_cu_4543da6a_90084cuda3std3__48in_placeE,(_ZN39_INTERNAL_94ed9a0f_4_k_cu_4543da6a_90084cuda3std6ranges3__45__cpo9iter_moveE - _ZN39_INTERNAL_94ed9a0f_4_k_cu_4543da6a_90084cuda3std3__48in_placeE)
_ZN39_INTERNAL_94ed9a0f_4_k_cu_4543da6a_90084cuda3std3__48in_placeE:
	.zero		1
	.type		_ZN39_INTERNAL_94ed9a0f_4_k_cu_4543da6a_90084cuda3std6ranges3__45__cpo9iter_moveE,@object
	.size		_ZN39_INTERNAL_94ed9a0f_4_k_cu_4543da6a_90084cuda3std6ranges3__45__cpo9iter_moveE,(_ZN39_INTERNAL_94ed9a0f_4_k_cu_4543da6a_90084cuda3std3__45__cpo5beginE - _ZN39_INTERNAL_94ed9a0f_4_k_cu_4543da6a_90084cuda3std6ranges3__45__cpo9iter_moveE)
_ZN39_INTERNAL_94ed9a0f_4_k_cu_4543da6a_90084cuda3std6ranges3__45__cpo9iter_moveE:
	.zero		1
	.type		_ZN39_INTERNAL_94ed9a0f_4_k_cu_4543da6a_90084cuda3std3__45__cpo5beginE,@object
	.size		_ZN39_INTERNAL_94ed9a0f_4_k_cu_4543da6a_90084cuda3std3__45__cpo5beginE,(_ZN39_INTERNAL_94ed9a0f_4_k_cu_4543da6a_90084cuda3std3__441_GLOBAL__N__94ed9a0f_4_k_cu_4543da6a_90086ignoreE - _ZN39_INTERNAL_94ed9a0f_4_k_cu_4543da6a_90084cuda3std3__45__cpo5beginE)
_ZN39_INTERNAL_94ed9a0f_4_k_cu_4543da6a_90084cuda3std3__45__cpo5beginE:
	.zero		1
	.type		_ZN39_INTERNAL_94ed9a0f_4_k_cu_4543da6a_90084cuda3std3__441_GLOBAL__N__94ed9a0f_4_k_cu_4543da6a_90086ignoreE,@object
	.size		_ZN39_INTERNAL_94ed9a0f_4_k_cu_4543da6a_90084cuda3std3__441_GLOBAL__N__94ed9a0f_4_k_cu_4543da6a_90086ignoreE,(_ZN39_INTERNAL_94ed9a0f_4_k_cu_4543da6a_90084cute7productE - _ZN39_INTERNAL_94ed9a0f_4_k_cu_4543da6a_90084cuda3std3__441_GLOBAL__N__94ed9a0f_4_k_cu_4543da6a_90086ignoreE)
_ZN39_INTERNAL_94ed9a0f_4_k_cu_4543da6a_90084cuda3std3__441_GLOBAL__N__94ed9a0f_4_k_cu_4543da6a_90086ignoreE:
	.zero		1
	.type		_ZN39_INTERNAL_94ed9a0f_4_k_cu_4543da6a_90084cute7productE,@object
	.size		_ZN39_INTERNAL_94ed9a0f_4_k_cu_4543da6a_90084cute7productE,(_ZN39_INTERNAL_94ed9a0f_4_k_cu_4543da6a_90084cuda3std3__45__cpo3endE - _ZN39_INTERNAL_94ed9a0f_4_k_cu_4543da6a_90084cute7productE)
_ZN39_INTERNAL_94ed9a0f_4_k_cu_4543da6a_90084cute7productE:
	.zero		1
	.type		_ZN39_INTERNAL_94ed9a0f_4_k_cu_4543da6a_90084cuda3std3__45__cpo3endE,@object
	.size		_ZN39_INTERNAL_94ed9a0f_4_k_cu_4543da6a_90084cuda3std3__45__cpo3endE,(_ZN39_INTERNAL_94ed9a0f_4_k_cu_4543da6a_90084cuda3std3__419piecewise_constructE - _ZN39_INTERNAL_94ed9a0f_4_k_cu_4543da6a_90084cuda3std3__45__cpo3endE)
_ZN39_INTERNAL_94ed9a0f_4_k_cu_4543da6a_90084cuda3std3__45__cpo3endE:
	.zero		1
	.type		_ZN39_INTERNAL_94ed9a0f_4_k_cu_4543da6a_90084cuda3std3__419piecewise_constructE,@object
	.size		_ZN39_INTERNAL_94ed9a0f_4_k_cu_4543da6a_90084cuda3std3__419piecewise_constructE,(_ZN39_INTERNAL_94ed9a0f_4_k_cu_4543da6a_90084cuda3std3__45__cpo4cendE - _ZN39_INTERNAL_94ed9a0f_4_k_cu_4543da6a_90084cuda3std3__419piecewise_constructE)
_ZN39_INTERNAL_94ed9a0f_4_k_cu_4543da6a_90084cuda3std3__419piecewise_constructE:
	.zero		1
	.type		_ZN39_INTERNAL_94ed9a0f_4_k_cu_4543da6a_90084cuda3std3__45__cpo4cendE,@object
	.size		_ZN39_INTERNAL_94ed9a0f_4_k_cu_4543da6a_90084cuda3std3__45__cpo4cendE,(_ZN39_INTERNAL_94ed9a0f_4_k_cu_4543da6a_90084cuda3std6ranges3__45__cpo4swapE - _ZN39_INTERNAL_94ed9a0f_4_k_cu_4543da6a_90084cuda3std3__45__cpo4cendE)
_ZN39_INTERNAL_94ed9a0f_4_k_cu_4543da6a_90084cuda3std3__45__cpo4cendE:
	.zero		1
	.type		_ZN39_INTERNAL_94ed9a0f_4_k_cu_4543da6a_90084cuda3std6ranges3__45__cpo4swapE,@object
	.size		_ZN39_INTERNAL_94ed9a0f_4_k_cu_4543da6a_90084cuda3std6ranges3__45__cpo4swapE,(.L_8 - _ZN39_INTERNAL_94ed9a0f_4_k_cu_4543da6a_90084cuda3std6ranges3__45__cpo4swapE)
_ZN39_INTERNAL_94ed9a0f_4_k_cu_4543da6a_90084cuda3std6ranges3__45__cpo4swapE:
	.zero		1
.L_8:


//--------------------- .nv.constant0._ZN7cutlass13device_kernelINS_4gemm6kernel13GemmUniversalIN4cute5tupleIJiiiiEEENS1_10collective13CollectiveMmaINS1_34MainloopSm90TmaGmmaWarpSpecializedILi3ENS5_IJNS4_1CILi1EEESB_SB_EEENS1_35KernelTmaWarpSpecializedCooperativeEEENS5_IJNSA_ILi512EEENSA_ILi48EEENSA_ILi64EEEEEENS_10bfloat16_tENS5_IJlSB_lEEESJ_SK_NS4_8TiledMMAINS4_8MMA_AtomIJNS4_4SM904GMMA27MMA_64x16x16_F32BF16BF16_SSILNSO_5MajorE0ELSQ_0ELNSO_7ScaleInE1ELSR_1EEEEEENS4_6LayoutINS5_IJNSA_ILi2EEESB_SB_EEENS5_IJSB_NSA_ILi0EEESX_EEEEENS5_IJNS4_10UnderscoreES10_S10_EEEEENS4_13SM90_TMA_LOADENS4_14ComposedLayoutINS4_7SwizzleILi3ELi4ELi3EEENS4_18smem_ptr_flag_bitsILi16EEENSU_INS5_IJNSA_ILi8EEESH_EEENS5_IJSH_SB_EEEEEEEvNS4_8identityES13_S1D_vS1E_EENS_8epilogue10collective6detail29Sm90TmaWarpSpecializedAdapterINS1H_15DefaultEpilogueISJ_SK_SK_NS1G_6thread17LinearCombinationISJ_Li1EffLNS1L_9ScaleType4KindE0ELNS_15FloatRoundStyleE2ESJ_EENS1_15EpilogueDefaultEEEEEvvEEEEvNT_6ParamsE --------------------------
	.section	.nv.constant0._ZN7cutlass13device_kernelINS_4gemm6kernel13GemmUniversalIN4cute5tupleIJiiiiEEENS1_10collective13CollectiveMmaINS1_34MainloopSm90TmaGmmaWarpSpecializedILi3ENS5_IJNS4_1CILi1EEESB_SB_EEENS1_35KernelTmaWarpSpecializedCooperativeEEENS5_IJNSA_ILi512EEENSA_ILi48EEENSA_ILi64EEEEEENS_10bfloat16_tENS5_IJlSB_lEEESJ_SK_NS4_8TiledMMAINS4_8MMA_AtomIJNS4_4SM904GMMA27MMA_64x16x16_F32BF16BF16_SSILNSO_5MajorE0ELSQ_0ELNSO_7ScaleInE1ELSR_1EEEEEENS4_6LayoutINS5_IJNSA_ILi2EEESB_SB_EEENS5_IJSB_NSA_ILi0EEESX_EEEEENS5_IJNS4_10UnderscoreES10_S10_EEEEENS4_13SM90_TMA_LOADENS4_14ComposedLayoutINS4_7SwizzleILi3ELi4ELi3EEENS4_18smem_ptr_flag_bitsILi16EEENSU_INS5_IJNSA_ILi8EEESH_EEENS5_IJSH_SB_EEEEEEEvNS4_8identityES13_S1D_vS1E_EENS_8epilogue10collective6detail29Sm90TmaWarpSpecializedAdapterINS1H_15DefaultEpilogueISJ_SK_SK_NS1G_6thread17LinearCombinationISJ_Li1EffLNS1L_9ScaleType4KindE0ELNS_15FloatRoundStyleE2ESJ_EENS1_15EpilogueDefaultEEEEEvvEEEEvNT_6ParamsE,"a",@progbits
	.sectionflags	@""
	.align	4
.nv.constant0._ZN7cutlass13device_kernelINS_4gemm6kernel13GemmUniversalIN4cute5tupleIJiiiiEEENS1_10collective13CollectiveMmaINS1_34MainloopSm90TmaGmmaWarpSpecializedILi3ENS5_IJNS4_1CILi1EEESB_SB_EEENS1_35KernelTmaWarpSpecializedCooperativeEEENS5_IJNSA_ILi512EEENSA_ILi48EEENSA_ILi64EEEEEENS_10bfloat16_tENS5_IJlSB_lEEESJ_SK_NS4_8TiledMMAINS4_8MMA_AtomIJNS4_4SM904GMMA27MMA_64x16x16_F32BF16BF16_SSILNSO_5MajorE0ELSQ_0ELNSO_7ScaleInE1ELSR_1EEEEEENS4_6LayoutINS5_IJNSA_ILi2EEESB_SB_EEENS5_IJSB_NSA_ILi0EEESX_EEEEENS5_IJNS4_10UnderscoreES10_S10_EEEEENS4_13SM90_TMA_LOADENS4_14ComposedLayoutINS4_7SwizzleILi3ELi4ELi3EEENS4_18smem_ptr_flag_bitsILi16EEENSU_INS5_IJNSA_ILi8EEESH_EEENS5_IJSH_SB_EEEEEEEvNS4_8identityES13_S1D_vS1E_EENS_8epilogue10collective6detail29Sm90TmaWarpSpecializedAdapterINS1H_15DefaultEpilogueISJ_SK_SK_NS1G_6thread17LinearCombinationISJ_Li1EffLNS1L_9ScaleType4KindE0ELNS_15FloatRoundStyleE2ESJ_EENS1_15EpilogueDefaultEEEEEvvEEEEvNT_6ParamsE:
	.zero		1664


//--------------------- SYMBOLS --------------------------

	.type		.nv.reservedSmem.offset0,@object
	.size		.nv.reservedSmem.offset0,0x4
	.type		__assertfail,@function
